	.target	sm_90a

	.elftype	@"ET_EXEC"


//--------------------- .note.nv.tkinfo           --------------------------
	.section	.note.nv.tkinfo,"",@"SHT_NOTE"
	.sectionflags	@"SHF_NOTE_NV_TKINFO"
	.tkinfo
        /*0018*/ 	.word	0x00000002
        /*0030*/ 	.string	""
        /*0030*/ 	.string	"ptxas"
        /*0030*/ 	.string	"Cuda compilation tools, release 13.0, V13.0.88"
        /*0030*/ 	.string	"Build cuda_13.0.r13.0/compiler.36424714_0"
        /*0030*/ 	.string	"-arch sm_90a -m 64 "



//--------------------- .note.nv.cuinfo           --------------------------
	.section	.note.nv.cuinfo,"",@"SHT_NOTE"
	.sectionflags	@"SHF_NOTE_NV_CUINFO"
        /*0018*/ 	.short	0x0002
        /*001a*/ 	.short	0x005a
        /*001c*/ 	.short	0x0082
	.zero		2


//--------------------- .nv.info                  --------------------------
	.section	.nv.info,"",@"SHT_CUDA_INFO"
	.align	4


	//----- nvinfo : EIATTR_REGCOUNT
	.align		4
        /*0000*/ 	.byte	0x04, 0x2f
        /*0002*/ 	.short	(.L_15 - .L_14)
	.align		4
.L_14:
        /*0004*/ 	.word	index@(_ZN7cutlass13device_kernelINS_4gemm6kernel13GemmUniversalIN4cute5tupleIJiiiiEEENS1_10collective13CollectiveMmaINS1_34MainloopSm90TmaGmmaWarpSpecializedILi3ENS5_IJNS4_1CILi1EEESB_SB_EEENS1_32KernelTmaWarpSpecializedPingpongEEENS5_IJNSA_ILi64EEENSA_ILi256EEENSA_ILi128EEEEEEaNS5_IJlSB_lEEEaSJ_NS4_8TiledMMAINS4_8MMA_AtomIJNS4_4SM904GMMA27MMA_64x256x32_S32S8S8_SS_TNEEEENS4_6LayoutISC_NS5_IJNSA_ILi0EEESR_SR_EEEEENS5_IJNS4_10UnderscoreESU_SU_EEEEENS4_13SM90_TMA_LOADENS4_14ComposedLayoutINS4_7SwizzleILi3ELi4ELi3EEENS4_18smem_ptr_flag_bitsILi8EEENSQ_INS5_IJNSA_ILi8EEESH_EEENS5_IJSH_SB_EEEEEEEvNS4_8identityESX_S17_vS18_EENS_8epilogue10collective6detail29Sm90TmaWarpSpecializedAdapterINS1B_15DefaultEpilogueIaSJ_SJ_NS1A_6thread17LinearCombinationIaLi1EiiLNS1F_9ScaleType4KindE0ELNS_15FloatRoundStyleE2EaEENS1_15EpilogueDefaultEEEEEvvEEEEvNT_6ParamsE)
        /*0008*/ 	.word	0x000000a8


	//----- nvinfo : EIATTR_FRAME_SIZE
	.align		4
.L_15:
        /*000c*/ 	.byte	0x04, 0x11
        /*000e*/ 	.short	(.L_17 - .L_16)
	.align		4
.L_16:
        /*0010*/ 	.word	index@(_ZN7cutlass13device_kernelINS_4gemm6kernel13GemmUniversalIN4cute5tupleIJiiiiEEENS1_10collective13CollectiveMmaINS1_34MainloopSm90TmaGmmaWarpSpecializedILi3ENS5_IJNS4_1CILi1EEESB_SB_EEENS1_32KernelTmaWarpSpecializedPingpongEEENS5_IJNSA_ILi64EEENSA_ILi256EEENSA_ILi128EEEEEEaNS5_IJlSB_lEEEaSJ_NS4_8TiledMMAINS4_8MMA_AtomIJNS4_4SM904GMMA27MMA_64x256x32_S32S8S8_SS_TNEEEENS4_6LayoutISC_NS5_IJNSA_ILi0EEESR_SR_EEEEENS5_IJNS4_10UnderscoreESU_SU_EEEEENS4_13SM90_TMA_LOADENS4_14ComposedLayoutINS4_7SwizzleILi3ELi4ELi3EEENS4_18smem_ptr_flag_bitsILi8EEENSQ_INS5_IJNSA_ILi8EEESH_EEENS5_IJSH_SB_EEEEEEEvNS4_8identityESX_S17_vS18_EENS_8epilogue10collective6detail29Sm90TmaWarpSpecializedAdapterINS1B_15DefaultEpilogueIaSJ_SJ_NS1A_6thread17LinearCombinationIaLi1EiiLNS1F_9ScaleType4KindE0ELNS_15FloatRoundStyleE2EaEENS1_15EpilogueDefaultEEEEEvvEEEEvNT_6ParamsE)
        /*0014*/ 	.word	0x00000008


	//----- nvinfo : EIATTR_MIN_STACK_SIZE
	.align		4
.L_17:
        /*0018*/ 	.byte	0x04, 0x12
        /*001a*/ 	.short	(.L_19 - .L_18)
	.align		4
.L_18:
        /*001c*/ 	.word	index@(_ZN7cutlass13device_kernelINS_4gemm6kernel13GemmUniversalIN4cute5tupleIJiiiiEEENS1_10collective13CollectiveMmaINS1_34MainloopSm90TmaGmmaWarpSpecializedILi3ENS5_IJNS4_1CILi1EEESB_SB_EEENS1_32KernelTmaWarpSpecializedPingpongEEENS5_IJNSA_ILi64EEENSA_ILi256EEENSA_ILi128EEEEEEaNS5_IJlSB_lEEEaSJ_NS4_8TiledMMAINS4_8MMA_AtomIJNS4_4SM904GMMA27MMA_64x256x32_S32S8S8_SS_TNEEEENS4_6LayoutISC_NS5_IJNSA_ILi0EEESR_SR_EEEEENS5_IJNS4_10UnderscoreESU_SU_EEEEENS4_13SM90_TMA_LOADENS4_14ComposedLayoutINS4_7SwizzleILi3ELi4ELi3EEENS4_18smem_ptr_flag_bitsILi8EEENSQ_INS5_IJNSA_ILi8EEESH_EEENS5_IJSH_SB_EEEEEEEvNS4_8identityESX_S17_vS18_EENS_8epilogue10collective6detail29Sm90TmaWarpSpecializedAdapterINS1B_15DefaultEpilogueIaSJ_SJ_NS1A_6thread17LinearCombinationIaLi1EiiLNS1F_9ScaleType4KindE0ELNS_15FloatRoundStyleE2EaEENS1_15EpilogueDefaultEEEEEvvEEEEvNT_6ParamsE)
        /*0020*/ 	.word	0x00000008
.L_19:


//--------------------- .nv.compat                --------------------------
	.section	.nv.compat,"",@"SHT_CUDA_COMPAT_INFO"
	.align	4
        /*0000*/ 	.byte	0x02, 0x09, 0x01, 0x00, 0x02, 0x02, 0x04, 0x00, 0x02, 0x05, 0x05, 0x00, 0x03, 0x07, 0x01, 0x01
        /*0010*/ 	.byte	0x02, 0x03, 0x01, 0x00, 0x02, 0x06, 0x01, 0x00, 0x04, 0x0b, 0x08, 0x00, 0x00, 0x00, 0x00, 0x00
        /*0020*/ 	.byte	0x00, 0x00, 0x00, 0x00


//--------------------- .nv.info._ZN7cutlass13device_kernelINS_4gemm6kernel13GemmUniversalIN4cute5tupleIJiiiiEEENS1_10collective13CollectiveMmaINS1_34MainloopSm90TmaGmmaWarpSpecializedILi3ENS5_IJNS4_1CILi1EEESB_SB_EEENS1_32KernelTmaWarpSpecializedPingpongEEENS5_IJNSA_ILi64EEENSA_ILi256EEENSA_ILi128EEEEEEaNS5_IJlSB_lEEEaSJ_NS4_8TiledMMAINS4_8MMA_AtomIJNS4_4SM904GMMA27MMA_64x256x32_S32S8S8_SS_TNEEEENS4_6LayoutISC_NS5_IJNSA_ILi0EEESR_SR_EEEEENS5_IJNS4_10UnderscoreESU_SU_EEEEENS4_13SM90_TMA_LOADENS4_14ComposedLayoutINS4_7SwizzleILi3ELi4ELi3EEENS4_18smem_ptr_flag_bitsILi8EEENSQ_INS5_IJNSA_ILi8EEESH_EEENS5_IJSH_SB_EEEEEEEvNS4_8identityESX_S17_vS18_EENS_8epilogue10collective6detail29Sm90TmaWarpSpecializedAdapterINS1B_15DefaultEpilogueIaSJ_SJ_NS1A_6thread17LinearCombinationIaLi1EiiLNS1F_9ScaleType4KindE0ELNS_15FloatRoundStyleE2EaEENS1_15EpilogueDefaultEEEEEvvEEEEvNT_6ParamsE --------------------------
	.section	.nv.info._ZN7cutlass13device_kernelINS_4gemm6kernel13GemmUniversalIN4cute5tupleIJiiiiEEENS1_10collective13CollectiveMmaINS1_34MainloopSm90TmaGmmaWarpSpecializedILi3ENS5_IJNS4_1CILi1EEESB_SB_EEENS1_32KernelTmaWarpSpecializedPingpongEEENS5_IJNSA_ILi64EEENSA_ILi256EEENSA_ILi128EEEEEEaNS5_IJlSB_lEEEaSJ_NS4_8TiledMMAINS4_8MMA_AtomIJNS4_4SM904GMMA27MMA_64x256x32_S32S8S8_SS_TNEEEENS4_6LayoutISC_NS5_IJNSA_ILi0EEESR_SR_EEEEENS5_IJNS4_10UnderscoreESU_SU_EEEEENS4_13SM90_TMA_LOADENS4_14ComposedLayoutINS4_7SwizzleILi3ELi4ELi3EEENS4_18smem_ptr_flag_bitsILi8EEENSQ_INS5_IJNSA_ILi8EEESH_EEENS5_IJSH_SB_EEEEEEEvNS4_8identityESX_S17_vS18_EENS_8epilogue10collective6detail29Sm90TmaWarpSpecializedAdapterINS1B_15DefaultEpilogueIaSJ_SJ_NS1A_6thread17LinearCombinationIaLi1EiiLNS1F_9ScaleType4KindE0ELNS_15FloatRoundStyleE2EaEENS1_15EpilogueDefaultEEEEEvvEEEEvNT_6ParamsE,"",@"SHT_CUDA_INFO"
	.sectionflags	@""
	.align	4


	//----- nvinfo : EIATTR_CUDA_API_VERSION
	.align		4
        /*0000*/ 	.byte	0x04, 0x37
        /*0002*/ 	.short	(.L_21 - .L_20)
.L_20:
        /*0004*/ 	.word	0x00000082


	//----- nvinfo : EIATTR_KPARAM_INFO
	.align		4
.L_21:
        /*0008*/ 	.byte	0x04, 0x17
        /*000a*/ 	.short	(.L_23 - .L_22)
.L_22:
        /*000c*/ 	.word	0x00000000
        /*0010*/ 	.short	0x0000
        /*0012*/ 	.short	0x0070
        /*0014*/ 	.byte	0x00, 0xf0, 0x01, 0x10


	//----- nvinfo : EIATTR_SPARSE_MMA_MASK
	.align		4
.L_23:
        /*0018*/ 	.byte	0x03, 0x50
        /*001a*/ 	.short	0x0000


	//----- nvinfo : EIATTR_MAXREG_COUNT
	.align		4
        /*001c*/ 	.byte	0x03, 0x1b
        /*001e*/ 	.short	0x00a8


	//----- nvinfo : EIATTR_NUM_BARRIERS
	.align		4
        /*0020*/ 	.byte	0x02, 0x4c
        /*0022*/ 	.byte	0x01
	.zero		1


	//----- nvinfo : EIATTR_EXTERNS
	.align		4
        /*0024*/ 	.byte	0x04, 0x0f
        /*0026*/ 	.short	(.L_25 - .L_24)


	//   ....[0]....
	.align		4
.L_24:
        /*0028*/ 	.word	index@(__assertfail)


	//----- nvinfo : EIATTR_ANNOTATIONS
	.align		4
.L_25:
        /*002c*/ 	.byte	0x04, 0x55
        /*002e*/ 	.short	(.L_27 - .L_26)


	//   ....[0]....
.L_26:
        /*0030*/ 	.word	0x00000001
        /*0034*/ 	.byte	0xb0, 0x0a, 0x00, 0x00, 0x01, 0x00, 0x00, 0x00, 0xd0, 0x82, 0x00, 0x00, 0x01, 0x00, 0x00, 0x00
        /*0044*/ 	.byte	0xe0, 0x8e, 0x00, 0x00


	//----- nvinfo : EIATTR_MERCURY_ISA_VERSION
	.align		4
.L_27:
        /*0048*/ 	.byte	0x03, 0x5f
        /*004a*/ 	.short	0x0101


	//----- nvinfo : EIATTR_INT_WARP_WIDE_INSTR_OFFSETS
	.align		4
        /*004c*/ 	.byte	0x04, 0x31
        /*004e*/ 	.short	(.L_29 - .L_28)


	//   ....[0]....
.L_28:
        /*0050*/ 	.word	0x000003c0


	//   ....[1]....
        /*0054*/ 	.word	0x000003e0


	//   ....[2]....
        /*0058*/ 	.word	0x00000460


	//   ....[3]....
        /*005c*/ 	.word	0x00000470


	//   ....[4]....
        /*0060*/ 	.word	0x00000480


	//   ....[5]....
        /*0064*/ 	.word	0x000004a0


	//   ....[6]....
        /*0068*/ 	.word	0x00000530


	//   ....[7]....
        /*006c*/ 	.word	0x00000550


	//----- nvinfo : EIATTR_COOP_GROUP_MASK_REGIDS
	.align		4
.L_29:
        /*0070*/ 	.byte	0x04, 0x29
        /*0072*/ 	.short	(.L_31 - .L_30)


	//   ....[0]....
.L_30:
        /*0074*/ 	.word	0xffffffff


	//   ....[1]....
        /*0078*/ 	.word	0xffffffff


	//   ....[2]....
        /*007c*/ 	.word	0xffffffff


	//   ....[3]....
        /*0080*/ 	.word	0xffffffff


	//   ....[4]....
        /*0084*/ 	.word	0xffffffff


	//   ....[5]....
        /*0088*/ 	.word	0xffffffff


	//----- nvinfo : EIATTR_COOP_GROUP_INSTR_OFFSETS
	.align		4
.L_31:
        /*008c*/ 	.byte	0x04, 0x28
        /*008e*/ 	.short	(.L_33 - .L_32)


	//   ....[0]....
.L_32:
        /*0090*/ 	.word	0x00000070


	//   ....[1]....
        /*0094*/ 	.word	0x00000080


	//   ....[2]....
        /*0098*/ 	.word	0x00000140


	//   ....[3]....
        /*009c*/ 	.word	0x000002b0


	//   ....[4]....
        /*00a0*/ 	.word	0x000002f0


	//   ....[5]....
        /*00a4*/ 	.word	0x00000340


	//----- nvinfo : EIATTR_REG_RECONFIG
	.align		4
.L_33:
        /*00a8*/ 	.byte	0x01, 0x54
	.zero		2


	//----- nvinfo : EIATTR_SYSCALL_OFFSETS
	.align		4
        /*00ac*/ 	.byte	0x04, 0x46
        /*00ae*/ 	.short	(.L_35 - .L_34)


	//   ....[0]....
.L_34:
        /*00b0*/ 	.word	0x00001550


	//----- nvinfo : EIATTR_MBARRIER_INSTR_OFFSETS
	.align		4
.L_35:
        /*00b4*/ 	.byte	0x04, 0x39
        /*00b6*/ 	.short	(.L_37 - .L_36)


	//   ....[0]....
.L_36:
        /*00b8*/ 	.word	0x00000240
        /*00bc*/ 	.word	0x000000ff
        /*00c0*/ 	.word	0x00000000
        /*00c4*/ 	.short	0x0100
        /*00c6*/ 	.byte	0x08
	.zero		1


	//   ....[1]....
        /*00c8*/ 	.word	0x00000250
        /*00cc*/ 	.word	0x000000ff
        /*00d0*/ 	.word	0x00000018
        /*00d4*/ 	.short	0x0100
        /*00d6*/ 	.byte	0x08
	.zero		1


	//   ....[2]....
        /*00d8*/ 	.word	0x00000260
        /*00dc*/ 	.word	0x000000ff
        /*00e0*/ 	.word	0x00000008
        /*00e4*/ 	.short	0x0100
        /*00e6*/ 	.byte	0x08
	.zero		1


	//   ....[3]....
        /*00e8*/ 	.word	0x00000270
        /*00ec*/ 	.word	0x000000ff
        /*00f0*/ 	.word	0x00000020
        /*00f4*/ 	.short	0x0100
        /*00f6*/ 	.byte	0x08
	.zero		1


	//   ....[4]....
        /*00f8*/ 	.word	0x00000280
        /*00fc*/ 	.word	0x000000ff
        /*0100*/ 	.word	0x00000010
        /*0104*/ 	.short	0x0100
        /*0106*/ 	.byte	0x08
	.zero		1


	//   ....[5]....
        /*0108*/ 	.word	0x00000290
        /*010c*/ 	.word	0x000000ff
        /*0110*/ 	.word	0x00000028
        /*0114*/ 	.short	0x0100
        /*0116*/ 	.byte	0x08
	.zero		1


	//   ....[6]....
        /*0118*/ 	.word	0x00000590
        /*011c*/ 	.word	0x000000ff
        /*0120*/ 	.word	0x00000060
        /*0124*/ 	.short	0x0100
        /*0126*/ 	.byte	0x08
	.zero		1


	//   ....[7]....
        /*0128*/ 	.word	0x00000600
        /*012c*/ 	.word	0x000000ff
        /*0130*/ 	.word	0x00000068
        /*0134*/ 	.short	0x0100
        /*0136*/ 	.byte	0x08
	.zero		1


	//   ....[8]....
        /*0138*/ 	.word	0x00000620
        /*013c*/ 	.word	0x000000ff
        /*0140*/ 	.word	0x00000040
        /*0144*/ 	.short	0x0100
        /*0146*/ 	.byte	0x09
	.zero		1


	//   ....[9]....
        /*0148*/ 	.word	0x00000630
        /*014c*/ 	.word	0x000000ff
        /*0150*/ 	.word	0x00000048
        /*0154*/ 	.short	0x0100
        /*0156*/ 	.byte	0x09
	.zero		1


	//   ....[10]....
        /*0158*/ 	.word	0x00000640
        /*015c*/ 	.word	0x000000ff
        /*0160*/ 	.word	0x00000050
        /*0164*/ 	.short	0x0100
        /*0166*/ 	.byte	0x09
	.zero		1


	//   ....[11]....
        /*0168*/ 	.word	0x00000650
        /*016c*/ 	.word	0x000000ff
        /*0170*/ 	.word	0x00000058
        /*0174*/ 	.short	0x0100
        /*0176*/ 	.byte	0x09
	.zero		1


	//   ....[12]....
        /*0178*/ 	.word	0x00001430
        /*017c*/ 	.word	0x0000009f
        /*0180*/ 	.word	0x00000000
        /*0184*/ 	.short	0x010a
        /*0186*/ 	.byte	0x2a
	.zero		1


	//   ....[13]....
        /*0188*/ 	.word	0x000015e0
        /*018c*/ 	.word	0x00000003
        /*0190*/ 	.word	0x00000000
        /*0194*/ 	.short	0x010a
        /*0196*/ 	.byte	0x3f
	.zero		1


	//   ....[14]....
        /*0198*/ 	.word	0x00001640
        /*019c*/ 	.word	0x00000003
        /*01a0*/ 	.word	0x00000000
        /*01a4*/ 	.short	0x010a
        /*01a6*/ 	.byte	0x3f
	.zero		1


	//   ....[15]....
        /*01a8*/ 	.word	0x000019a0
        /*01ac*/ 	.word	0x000000ff
        /*01b0*/ 	.word	0x00000000
        /*01b4*/ 	.short	0x010a
        /*01b6*/ 	.byte	0x04
	.zero		1


	//   ....[16]....
        /*01b8*/ 	.word	0x000019e0
        /*01bc*/ 	.word	0x000000ff
        /*01c0*/ 	.word	0x00000000
        /*01c4*/ 	.short	0x010a
        /*01c6*/ 	.byte	0x04
	.zero		1


	//   ....[17]....
        /*01c8*/ 	.word	0x00001c40
        /*01cc*/ 	.word	0x000000ff
        /*01d0*/ 	.word	0x00000000
        /*01d4*/ 	.short	0x0101
        /*01d6*/ 	.byte	0x04
	.zero		1


	//   ....[18]....
        /*01d8*/ 	.word	0x00001d30
        /*01dc*/ 	.word	0x0000009e
        /*01e0*/ 	.word	0x00000000
        /*01e4*/ 	.short	0x0101
        /*01e6*/ 	.byte	0x2d
	.zero		1


	//   ....[19]....
        /*01e8*/ 	.word	0x00001e00
        /*01ec*/ 	.word	0x000000ff
        /*01f0*/ 	.word	0x00000000
        /*01f4*/ 	.short	0x0101
        /*01f6*/ 	.byte	0x06
	.zero		1


	//   ....[20]....
        /*01f8*/ 	.word	0x00001eb0
        /*01fc*/ 	.word	0x0000009f
        /*0200*/ 	.word	0x00000010
        /*0204*/ 	.short	0x010a
        /*0206*/ 	.byte	0x2a
	.zero		1


	//   ....[21]....
        /*0208*/ 	.word	0x000082f0
        /*020c*/ 	.word	0x000000a0
        /*0210*/ 	.word	0x00000000
        /*0214*/ 	.short	0x0101
        /*0216*/ 	.byte	0x2d
	.zero		1


	//   ....[22]....
        /*0218*/ 	.word	0x00008c50
        /*021c*/ 	.word	0x0000000a
        /*0220*/ 	.word	0x00000018
        /*0224*/ 	.short	0x010a
        /*0226*/ 	.byte	0x3f
	.zero		1


	//   ....[23]....
        /*0228*/ 	.word	0x00008ff0
        /*022c*/ 	.word	0x00000005
        /*0230*/ 	.word	0x00000068
        /*0234*/ 	.short	0x0101
        /*0236*/ 	.byte	0x3f
	.zero		1


	//   ....[24]....
        /*0238*/ 	.word	0x00009770
        /*023c*/ 	.word	0x00000009
        /*0240*/ 	.word	0x00000000
        /*0244*/ 	.short	0x010a
        /*0246*/ 	.byte	0x3f
	.zero		1


	//   ....[25]....
        /*0248*/ 	.word	0x000097f0
        /*024c*/ 	.word	0x00000006
        /*0250*/ 	.word	0x00000000
        /*0254*/ 	.short	0x010a
        /*0256*/ 	.byte	0x3f
	.zero		1


	//   ....[26]....
        /*0258*/ 	.word	0x00009880
        /*025c*/ 	.word	0x00000003
        /*0260*/ 	.word	0x00000000
        /*0264*/ 	.short	0x010a
        /*0266*/ 	.byte	0x3f
	.zero		1


	//   ....[27]....
        /*0268*/ 	.word	0x000098e0
        /*026c*/ 	.word	0x0000009d
        /*0270*/ 	.word	0x00000000
        /*0274*/ 	.short	0x010a
        /*0276*/ 	.byte	0x3f
	.zero		1


	//   ....[28]....
        /*0278*/ 	.word	0x00009930
        /*027c*/ 	.word	0x00000003
        /*0280*/ 	.word	0x00000000
        /*0284*/ 	.short	0x010a
        /*0286*/ 	.byte	0x3f
	.zero		1


	//   ....[29]....
        /*0288*/ 	.word	0x00009990
        /*028c*/ 	.word	0x00000004
        /*0290*/ 	.word	0x00000000
        /*0294*/ 	.short	0x010a
        /*0296*/ 	.byte	0x3f
	.zero		1


	//   ....[30]....
        /*0298*/ 	.word	0x000099e0
        /*029c*/ 	.word	0x0000009d
        /*02a0*/ 	.word	0x00000010
        /*02a4*/ 	.short	0x010a
        /*02a6*/ 	.byte	0x3f
	.zero		1


	//   ....[31]....
        /*02a8*/ 	.word	0x00009ab0
        /*02ac*/ 	.word	0x0000000a
        /*02b0*/ 	.word	0x00000018
        /*02b4*/ 	.short	0x010a
        /*02b6*/ 	.byte	0x3f
	.zero		1


	//   ....[32]....
        /*02b8*/ 	.word	0x00009b80
        /*02bc*/ 	.word	0x00000009
        /*02c0*/ 	.word	0x00000000
        /*02c4*/ 	.short	0x010a
        /*02c6*/ 	.byte	0x3f
	.zero		1


	//   ....[33]....
        /*02c8*/ 	.word	0x00009bd0
        /*02cc*/ 	.word	0x00000006
        /*02d0*/ 	.word	0x00000000
        /*02d4*/ 	.short	0x010a
        /*02d6*/ 	.byte	0x3f
	.zero		1


	//----- nvinfo : EIATTR_NUM_MBARRIERS
	.align		4
.L_37:
        /*02d8*/ 	.byte	0x03, 0x38
        /*02da*/ 	.short	0x000c


	//----- nvinfo : EIATTR_EXIT_INSTR_OFFSETS
	.align		4
        /*02dc*/ 	.byte	0x04, 0x1c
        /*02de*/ 	.short	(.L_39 - .L_38)


	//   ....[0]....
.L_38:
        /*02e0*/ 	.word	0x00001160


	//   ....[1]....
        /*02e4*/ 	.word	0x000011c0


	//   ....[2]....
        /*02e8*/ 	.word	0x00008980


	//   ....[3]....
        /*02ec*/ 	.word	0x000089b0


	//   ....[4]....
        /*02f0*/ 	.word	0x000098d0


	//----- nvinfo : EIATTR_MAX_THREADS
	.align		4
.L_39:
        /*02f4*/ 	.byte	0x04, 0x05
        /*02f6*/ 	.short	(.L_41 - .L_40)
.L_40:
        /*02f8*/ 	.word	0x00000180
        /*02fc*/ 	.word	0x00000001
        /*0300*/ 	.word	0x00000001


	//----- nvinfo : EIATTR_CRS_STACK_SIZE
	.align		4
.L_41:
        /*0304*/ 	.byte	0x04, 0x1e
        /*0306*/ 	.short	(.L_43 - .L_42)
.L_42:
        /*0308*/ 	.word	0x00000000


	//----- nvinfo : EIATTR_CBANK_PARAM_SIZE
	.align		4
.L_43:
        /*030c*/ 	.byte	0x03, 0x19
        /*030e*/ 	.short	0x0470


	//----- nvinfo : EIATTR_PARAM_CBANK
	.align		4
        /*0310*/ 	.byte	0x04, 0x0a
        /*0312*/ 	.short	(.L_45 - .L_44)
	.align		4
.L_44:
        /*0314*/ 	.word	index@(.nv.constant0._ZN7cutlass13device_kernelINS_4gemm6kernel13GemmUniversalIN4cute5tupleIJiiiiEEENS1_10collective13CollectiveMmaINS1_34MainloopSm90TmaGmmaWarpSpecializedILi3ENS5_IJNS4_1CILi1EEESB_SB_EEENS1_32KernelTmaWarpSpecializedPingpongEEENS5_IJNSA_ILi64EEENSA_ILi256EEENSA_ILi128EEEEEEaNS5_IJlSB_lEEEaSJ_NS4_8TiledMMAINS4_8MMA_AtomIJNS4_4SM904GMMA27MMA_64x256x32_S32S8S8_SS_TNEEEENS4_6LayoutISC_NS5_IJNSA_ILi0EEESR_SR_EEEEENS5_IJNS4_10UnderscoreESU_SU_EEEEENS4_13SM90_TMA_LOADENS4_14ComposedLayoutINS4_7SwizzleILi3ELi4ELi3EEENS4_18smem_ptr_flag_bitsILi8EEENSQ_INS5_IJNSA_ILi8EEESH_EEENS5_IJSH_SB_EEEEEEEvNS4_8identityESX_S17_vS18_EENS_8epilogue10collective6detail29Sm90TmaWarpSpecializedAdapterINS1B_15DefaultEpilogueIaSJ_SJ_NS1A_6thread17LinearCombinationIaLi1EiiLNS1F_9ScaleType4KindE0ELNS_15FloatRoundStyleE2EaEENS1_15EpilogueDefaultEEEEEvvEEEEvNT_6ParamsE)
        /*0318*/ 	.short	0x0210
        /*031a*/ 	.short	0x0470


	//----- nvinfo : EIATTR_SW_WAR
	.align		4
.L_45:
        /*031c*/ 	.byte	0x04, 0x36
        /*031e*/ 	.short	(.L_47 - .L_46)
.L_46:
        /*0320*/ 	.word	0x00000008
.L_47:


//--------------------- .nv.callgraph             --------------------------
	.section	.nv.callgraph,"",@"SHT_CUDA_CALLGRAPH"
	.align	4
	.sectionentsize	8
	.align		4
        /*0000*/ 	.word	0x00000000
	.align		4
        /*0004*/ 	.word	0xffffffff
	.align		4
        /*0008*/ 	.word	index@(_ZN7cutlass13device_kernelINS_4gemm6kernel13GemmUniversalIN4cute5tupleIJiiiiEEENS1_10collective13CollectiveMmaINS1_34MainloopSm90TmaGmmaWarpSpecializedILi3ENS5_IJNS4_1CILi1EEESB_SB_EEENS1_32KernelTmaWarpSpecializedPingpongEEENS5_IJNSA_ILi64EEENSA_ILi256EEENSA_ILi128EEEEEEaNS5_IJlSB_lEEEaSJ_NS4_8TiledMMAINS4_8MMA_AtomIJNS4_4SM904GMMA27MMA_64x256x32_S32S8S8_SS_TNEEEENS4_6LayoutISC_NS5_IJNSA_ILi0EEESR_SR_EEEEENS5_IJNS4_10UnderscoreESU_SU_EEEEENS4_13SM90_TMA_LOADENS4_14ComposedLayoutINS4_7SwizzleILi3ELi4ELi3EEENS4_18smem_ptr_flag_bitsILi8EEENSQ_INS5_IJNSA_ILi8EEESH_EEENS5_IJSH_SB_EEEEEEEvNS4_8identityESX_S17_vS18_EENS_8epilogue10collective6detail29Sm90TmaWarpSpecializedAdapterINS1B_15DefaultEpilogueIaSJ_SJ_NS1A_6thread17LinearCombinationIaLi1EiiLNS1F_9ScaleType4KindE0ELNS_15FloatRoundStyleE2EaEENS1_15EpilogueDefaultEEEEEvvEEEEvNT_6ParamsE)
	.align		4
        /*000c*/ 	.word	index@(__assertfail)
	.align		4
        /*0010*/ 	.word	0x00000000
	.align		4
        /*0014*/ 	.word	0xfffffffe
	.align		4
        /*0018*/ 	.word	0x00000000
	.align		4
        /*001c*/ 	.word	0xfffffffd
	.align		4
        /*0020*/ 	.word	0x00000000
	.align		4
        /*0024*/ 	.word	0xfffffffc


//--------------------- .nv.constant4             --------------------------
	.section	.nv.constant4,"a",@progbits
	.align	8
	.align		8
.nv.constant4:
        /*0000*/ 	.dword	__assertfail
	.align		8
        /*0008*/ 	.dword	__unnamed_1
	.align		8
        /*0010*/ 	.dword	_ZN40_INTERNAL_705f0447_4_k_cu_508ef8ce_257944cuda3std3__45__cpo5beginE
	.align		8
        /*0018*/ 	.dword	_ZN40_INTERNAL_705f0447_4_k_cu_508ef8ce_257944cuda3std3__45__cpo3endE
	.align		8
        /*0020*/ 	.dword	_ZN40_INTERNAL_705f0447_4_k_cu_508ef8ce_257944cuda3std3__45__cpo6cbeginE
	.align		8
        /*0028*/ 	.dword	_ZN40_INTERNAL_705f0447_4_k_cu_508ef8ce_257944cuda3std3__45__cpo4cendE
	.align		8
        /*0030*/ 	.dword	_ZN40_INTERNAL_705f0447_4_k_cu_508ef8ce_257944cuda3std3__442_GLOBAL__N__705f0447_4_k_cu_508ef8ce_257946ignoreE
	.align		8
        /*0038*/ 	.dword	_ZN40_INTERNAL_705f0447_4_k_cu_508ef8ce_257944cuda3std3__419piecewise_constructE
	.align		8
        /*0040*/ 	.dword	_ZN40_INTERNAL_705f0447_4_k_cu_508ef8ce_257944cuda3std3__48in_placeE
	.align		8
        /*0048*/ 	.dword	_ZN40_INTERNAL_705f0447_4_k_cu_508ef8ce_257944cuda3std6ranges3__45__cpo4swapE
	.align		8
        /*0050*/ 	.dword	_ZN40_INTERNAL_705f0447_4_k_cu_508ef8ce_257944cuda3std6ranges3__45__cpo9iter_moveE
	.align		8
        /*0058*/ 	.dword	_ZN40_INTERNAL_705f0447_4_k_cu_508ef8ce_257944cute7productE
	.align		8
        /*0060*/ 	.dword	_ZN40_INTERNAL_705f0447_4_k_cu_508ef8ce_257944cute1_E
	.align		8
        /*0068*/ 	.dword	$str$22
	.align		8
        /*0070*/ 	.dword	$str$23


//--------------------- .text._ZN7cutlass13device_kernelINS_4gemm6kernel13GemmUniversalIN4cute5tupleIJiiiiEEENS1_10collective13CollectiveMmaINS1_34MainloopSm90TmaGmmaWarpSpecializedILi3ENS5_IJNS4_1CILi1EEESB_SB_EEENS1_32KernelTmaWarpSpecializedPingpongEEENS5_IJNSA_ILi64EEENSA_ILi256EEENSA_ILi128EEEEEEaNS5_IJlSB_lEEEaSJ_NS4_8TiledMMAINS4_8MMA_AtomIJNS4_4SM904GMMA27MMA_64x256x32_S32S8S8_SS_TNEEEENS4_6LayoutISC_NS5_IJNSA_ILi0EEESR_SR_EEEEENS5_IJNS4_10UnderscoreESU_SU_EEEEENS4_13SM90_TMA_LOADENS4_14ComposedLayoutINS4_7SwizzleILi3ELi4ELi3EEENS4_18smem_ptr_flag_bitsILi8EEENSQ_INS5_IJNSA_ILi8EEESH_EEENS5_IJSH_SB_EEEEEEEvNS4_8identityESX_S17_vS18_EENS_8epilogue10collective6detail29Sm90TmaWarpSpecializedAdapterINS1B_15DefaultEpilogueIaSJ_SJ_NS1A_6thread17LinearCombinationIaLi1EiiLNS1F_9ScaleType4KindE0ELNS_15FloatRoundStyleE2EaEENS1_15EpilogueDefaultEEEEEvvEEEEvNT_6ParamsE --------------------------
	.section	.text._ZN7cutlass13device_kernelINS_4gemm6kernel13GemmUniversalIN4cute5tupleIJiiiiEEENS1_10collective13CollectiveMmaINS1_34MainloopSm90TmaGmmaWarpSpecializedILi3ENS5_IJNS4_1CILi1EEESB_SB_EEENS1_32KernelTmaWarpSpecializedPingpongEEENS5_IJNSA_ILi64EEENSA_ILi256EEENSA_ILi128EEEEEEaNS5_IJlSB_lEEEaSJ_NS4_8TiledMMAINS4_8MMA_AtomIJNS4_4SM904GMMA27MMA_64x256x32_S32S8S8_SS_TNEEEENS4_6LayoutISC_NS5_IJNSA_ILi0EEESR_SR_EEEEENS5_IJNS4_10UnderscoreESU_SU_EEEEENS4_13SM90_TMA_LOADENS4_14ComposedLayoutINS4_7SwizzleILi3ELi4ELi3EEENS4_18smem_ptr_flag_bitsILi8EEENSQ_INS5_IJNSA_ILi8EEESH_EEENS5_IJSH_SB_EEEEEEEvNS4_8identityESX_S17_vS18_EENS_8epilogue10collective6detail29Sm90TmaWarpSpecializedAdapterINS1B_15DefaultEpilogueIaSJ_SJ_NS1A_6thread17LinearCombinationIaLi1EiiLNS1F_9ScaleType4KindE0ELNS_15FloatRoundStyleE2EaEENS1_15EpilogueDefaultEEEEEvvEEEEvNT_6ParamsE,"ax",@progbits
	.align	128
.text._ZN7cutlass13device_kernelINS_4gemm6kernel13GemmUniversalIN4cute5tupleIJiiiiEEENS1_10collective13CollectiveMmaINS1_34MainloopSm90TmaGmmaWarpSpecializedILi3ENS5_IJNS4_1CILi1EEESB_SB_EEENS1_32KernelTmaWarpSpecializedPingpongEEENS5_IJNSA_ILi64EEENSA_ILi256EEENSA_ILi128EEEEEEaNS5_IJlSB_lEEEaSJ_NS4_8TiledMMAINS4_8MMA_AtomIJNS4_4SM904GMMA27MMA_64x256x32_S32S8S8_SS_TNEEEENS4_6LayoutISC_NS5_IJNSA_ILi0EEESR_SR_EEEEENS5_IJNS4_10UnderscoreESU_SU_EEEEENS4_13SM90_TMA_LOADENS4_14ComposedLayoutINS4_7SwizzleILi3ELi4ELi3EEENS4_18smem_ptr_flag_bitsILi8EEENSQ_INS5_IJNSA_ILi8EEESH_EEENS5_IJSH_SB_EEEEEEEvNS4_8identityESX_S17_vS18_EENS_8epilogue10collective6detail29Sm90TmaWarpSpecializedAdapterINS1B_15DefaultEpilogueIaSJ_SJ_NS1A_6thread17LinearCombinationIaLi1EiiLNS1F_9ScaleType4KindE0ELNS_15FloatRoundStyleE2EaEENS1_15EpilogueDefaultEEEEEvvEEEEvNT_6ParamsE:
        .type           _ZN7cutlass13device_kernelINS_4gemm6kernel13GemmUniversalIN4cute5tupleIJiiiiEEENS1_10collective13CollectiveMmaINS1_34MainloopSm90TmaGmmaWarpSpecializedILi3ENS5_IJNS4_1CILi1EEESB_SB_EEENS1_32KernelTmaWarpSpecializedPingpongEEENS5_IJNSA_ILi64EEENSA_ILi256EEENSA_ILi128EEEEEEaNS5_IJlSB_lEEEaSJ_NS4_8TiledMMAINS4_8MMA_AtomIJNS4_4SM904GMMA27MMA_64x256x32_S32S8S8_SS_TNEEEENS4_6LayoutISC_NS5_IJNSA_ILi0EEESR_SR_EEEEENS5_IJNS4_10UnderscoreESU_SU_EEEEENS4_13SM90_TMA_LOADENS4_14ComposedLayoutINS4_7SwizzleILi3ELi4ELi3EEENS4_18smem_ptr_flag_bitsILi8EEENSQ_INS5_IJNSA_ILi8EEESH_EEENS5_IJSH_SB_EEEEEEEvNS4_8identityESX_S17_vS18_EENS_8epilogue10collective6detail29Sm90TmaWarpSpecializedAdapterINS1B_15DefaultEpilogueIaSJ_SJ_NS1A_6thread17LinearCombinationIaLi1EiiLNS1F_9ScaleType4KindE0ELNS_15FloatRoundStyleE2EaEENS1_15EpilogueDefaultEEEEEvvEEEEvNT_6ParamsE,@function
        .size           _ZN7cutlass13device_kernelINS_4gemm6kernel13GemmUniversalIN4cute5tupleIJiiiiEEENS1_10collective13CollectiveMmaINS1_34MainloopSm90TmaGmmaWarpSpecializedILi3ENS5_IJNS4_1CILi1EEESB_SB_EEENS1_32KernelTmaWarpSpecializedPingpongEEENS5_IJNSA_ILi64EEENSA_ILi256EEENSA_ILi128EEEEEEaNS5_IJlSB_lEEEaSJ_NS4_8TiledMMAINS4_8MMA_AtomIJNS4_4SM904GMMA27MMA_64x256x32_S32S8S8_SS_TNEEEENS4_6LayoutISC_NS5_IJNSA_ILi0EEESR_SR_EEEEENS5_IJNS4_10UnderscoreESU_SU_EEEEENS4_13SM90_TMA_LOADENS4_14ComposedLayoutINS4_7SwizzleILi3ELi4ELi3EEENS4_18smem_ptr_flag_bitsILi8EEENSQ_INS5_IJNSA_ILi8EEESH_EEENS5_IJSH_SB_EEEEEEEvNS4_8identityESX_S17_vS18_EENS_8epilogue10collective6detail29Sm90TmaWarpSpecializedAdapterINS1B_15DefaultEpilogueIaSJ_SJ_NS1A_6thread17LinearCombinationIaLi1EiiLNS1F_9ScaleType4KindE0ELNS_15FloatRoundStyleE2EaEENS1_15EpilogueDefaultEEEEEvvEEEEvNT_6ParamsE,(.L_x_327 - _ZN7cutlass13device_kernelINS_4gemm6kernel13GemmUniversalIN4cute5tupleIJiiiiEEENS1_10collective13CollectiveMmaINS1_34MainloopSm90TmaGmmaWarpSpecializedILi3ENS5_IJNS4_1CILi1EEESB_SB_EEENS1_32KernelTmaWarpSpecializedPingpongEEENS5_IJNSA_ILi64EEENSA_ILi256EEENSA_ILi128EEEEEEaNS5_IJlSB_lEEEaSJ_NS4_8TiledMMAINS4_8MMA_AtomIJNS4_4SM904GMMA27MMA_64x256x32_S32S8S8_SS_TNEEEENS4_6LayoutISC_NS5_IJNSA_ILi0EEESR_SR_EEEEENS5_IJNS4_10UnderscoreESU_SU_EEEEENS4_13SM90_TMA_LOADENS4_14ComposedLayoutINS4_7SwizzleILi3ELi4ELi3EEENS4_18smem_ptr_flag_bitsILi8EEENSQ_INS5_IJNSA_ILi8EEESH_EEENS5_IJSH_SB_EEEEEEEvNS4_8identityESX_S17_vS18_EENS_8epilogue10collective6detail29Sm90TmaWarpSpecializedAdapterINS1B_15DefaultEpilogueIaSJ_SJ_NS1A_6thread17LinearCombinationIaLi1EiiLNS1F_9ScaleType4KindE0ELNS_15FloatRoundStyleE2EaEENS1_15EpilogueDefaultEEEEEvvEEEEvNT_6ParamsE)
        .other          _ZN7cutlass13device_kernelINS_4gemm6kernel13GemmUniversalIN4cute5tupleIJiiiiEEENS1_10collective13CollectiveMmaINS1_34MainloopSm90TmaGmmaWarpSpecializedILi3ENS5_IJNS4_1CILi1EEESB_SB_EEENS1_32KernelTmaWarpSpecializedPingpongEEENS5_IJNSA_ILi64EEENSA_ILi256EEENSA_ILi128EEEEEEaNS5_IJlSB_lEEEaSJ_NS4_8TiledMMAINS4_8MMA_AtomIJNS4_4SM904GMMA27MMA_64x256x32_S32S8S8_SS_TNEEEENS4_6LayoutISC_NS5_IJNSA_ILi0EEESR_SR_EEEEENS5_IJNS4_10UnderscoreESU_SU_EEEEENS4_13SM90_TMA_LOADENS4_14ComposedLayoutINS4_7SwizzleILi3ELi4ELi3EEENS4_18smem_ptr_flag_bitsILi8EEENSQ_INS5_IJNSA_ILi8EEESH_EEENS5_IJSH_SB_EEEEEEEvNS4_8identityESX_S17_vS18_EENS_8epilogue10collective6detail29Sm90TmaWarpSpecializedAdapterINS1B_15DefaultEpilogueIaSJ_SJ_NS1A_6thread17LinearCombinationIaLi1EiiLNS1F_9ScaleType4KindE0ELNS_15FloatRoundStyleE2EaEENS1_15EpilogueDefaultEEEEEvvEEEEvNT_6ParamsE,@"STO_CUDA_ENTRY STV_DEFAULT"
_ZN7cutlass13device_kernelINS_4gemm6kernel13GemmUniversalIN4cute5tupleIJiiiiEEENS1_10collective13CollectiveMmaINS1_34MainloopSm90TmaGmmaWarpSpecializedILi3ENS5_IJNS4_1CILi1EEESB_SB_EEENS1_32KernelTmaWarpSpecializedPingpongEEENS5_IJNSA_ILi64EEENSA_ILi256EEENSA_ILi128EEEEEEaNS5_IJlSB_lEEEaSJ_NS4_8TiledMMAINS4_8MMA_AtomIJNS4_4SM904GMMA27MMA_64x256x32_S32S8S8_SS_TNEEEENS4_6LayoutISC_NS5_IJNSA_ILi0EEESR_SR_EEEEENS5_IJNS4_10UnderscoreESU_SU_EEEEENS4_13SM90_TMA_LOADENS4_14ComposedLayoutINS4_7SwizzleILi3ELi4ELi3EEENS4_18smem_ptr_flag_bitsILi8EEENSQ_INS5_IJNSA_ILi8EEESH_EEENS5_IJSH_SB_EEEEEEEvNS4_8identityESX_S17_vS18_EENS_8epilogue10collective6detail29Sm90TmaWarpSpecializedAdapterINS1B_15DefaultEpilogueIaSJ_SJ_NS1A_6thread17LinearCombinationIaLi1EiiLNS1F_9ScaleType4KindE0ELNS_15FloatRoundStyleE2EaEENS1_15EpilogueDefaultEEEEEvvEEEEvNT_6ParamsE:
[----:B------:R-:W0:Y:S02]  /*0000*/  LDC R1, c[0x0][0x28] ;  /* 0x00000a00ff017b82 */ /* 0x000e240000000800 */
[----:B0-----:R-:W-:Y:S01]  /*0010*/  VIADD R1, R1, 0xfffffff8 ;  /* 0xfffffff801017836 */ /* 0x001fe20000000000 */
[----:B------:R-:W0:Y:S01]  /*0020*/  S2R R4, SR_TID.X ;  /* 0x0000000000047919 */ /* 0x000e220000002100 */
[----:B------:R-:W-:Y:S01]  /*0030*/  ELECT P0, URZ, PT ;  /* 0x00000000003f782f */ /* 0x000fe20003800000 */
[----:B------:R-:W-:Y:S01]  /*0040*/  BSSY B0, `(.L_x_0) ;  /* 0x000000f000007945 */ /* 0x000fe20003800000 */
[--C-:B0-----:R-:W-:Y:S02]  /*0050*/  SHF.R.U32.HI R0, RZ, 0x5, R4.reuse ;  /* 0x00000005ff007819 */ /* 0x101fe40000011604 */
[----:B------:R-:W-:-:S03]  /*0060*/  SHF.R.U32.HI R5, RZ, 0x7, R4 ;  /* 0x00000007ff057819 */ /* 0x000fc60000011604 */
[----:B------:R-:W0:Y:S04]  /*0070*/  SHFL.IDX PT, R2, R0, RZ, 0x1f ;  /* 0x00001fff00027589 */ /* 0x000e2800000e0000 */
[----:B------:R1:W2:Y:S01]  /*0080*/  SHFL.IDX PT, R8, R5, RZ, 0x1f ;  /* 0x00001fff05087589 */ /* 0x0002a200000e0000 */
[----:B0-----:R-:W-:-:S13]  /*0090*/  ISETP.NE.OR P0, PT, R2, RZ, !P0 ;  /* 0x000000ff0200720c */ /* 0x001fda0004705670 */
[----:B-12---:R-:W-:Y:S05]  /*00a0*/  @P0 BRA `(.L_x_1) ;  /* 0x0000000000200947 */ /* 0x006fea0003800000 */
[----:B------:R-:W-:Y:S02]  /*00b0*/  ULDC.64 UR4, c[0x0][0x198] ;  /* 0x0000660000047ab9 */ /* 0x000fe40000000a00 */
[----:B------:R-:W-:Y:S02]  /*00c0*/  UIADD3 UR6, UP0, UR4, 0xf0, URZ ;  /* 0x000000f004067890 */ /* 0x000fe4000ff1e03f */
[----:B------:R-:W-:Y:S02]  /*00d0*/  UIADD3 UR4, UP1, UR4, 0x1f0, URZ ;  /* 0x000001f004047890 */ /* 0x000fe4000ff3e03f */
[----:B------:R-:W-:Y:S02]  /*00e0*/  UIADD3.X UR7, URZ, UR5, URZ, UP0, !UPT ;  /* 0x000000053f077290 */ /* 0x000fe400087fe43f */
[----:B------:R-:W-:-:S07]  /*00f0*/  UIADD3.X UR5, URZ, UR5, URZ, UP1, !UPT ;  /* 0x000000053f057290 */ /* 0x000fce0008ffe43f */
[----:B------:R0:W-:Y:S02]  /*0100*/  UTMACCTL.PF [UR6] ;  /* 0x00000000060079b9 */ /* 0x0001e40008040000 */
[----:B------:R0:W-:Y:S02]  /*0110*/  UTMACCTL.PF [UR4] ;  /* 0x00000000040079b9 */ /* 0x0001e40008040000 */
[----:B0-----:R-:W-:Y:S01]  /*0120*/  NOP ;  /* 0x0000000000007918 */ /* 0x001fe20000000000 */
.L_x_1:
[----:B------:R-:W-:Y:S05]  /*0130*/  BSYNC B0 ;  /* 0x0000000000007941 */ /* 0x000fea0003800000 */
.L_x_0:
[----:B------:R-:W0:Y:S02]  /*0140*/  SHFL.IDX PT, R3, R0, RZ, 0x1f ;  /* 0x00001fff00037589 */ /* 0x000e2400000e0000 */
[----:B0-----:R-:W-:-:S13]  /*0150*/  ISETP.NE.AND P0, PT, R3, RZ, PT ;  /* 0x000000ff0300720c */ /* 0x001fda0003f05270 */
[----:B------:R-:W-:Y:S05]  /*0160*/  @P0 BRA `(.L_x_2) ;  /* 0x0000000000500947 */ /* 0x000fea0003800000 */
[----:B------:R-:W0:Y:S01]  /*0170*/  S2UR UR8, SR_CgaCtaId ;  /* 0x00000000000879c3 */ /* 0x000e220000008800 */
[----:B------:R-:W-:Y:S01]  /*0180*/  UMOV UR4, 0x400 ;  /* 0x0000040000047882 */ /* 0x000fe20000000000 */
[----:B------:R-:W-:Y:S01]  /*0190*/  UMOV UR5, 0x1 ;  /* 0x0000000100057882 */ /* 0x000fe20000000000 */
[----:B------:R-:W-:Y:S01]  /*01a0*/  UMOV UR6, 0x80 ;  /* 0x0000008000067882 */ /* 0x000fe20000000000 */
[----:B------:R-:W-:Y:S01]  /*01b0*/  ELECT P0, URZ, PT ;  /* 0x00000000003f782f */ /* 0x000fe20003800000 */
[----:B------:R-:W-:-:S04]  /*01c0*/  UIADD3 UR6, -UR6, 0x100000, URZ ;  /* 0x0010000006067890 */ /* 0x000fc8000fffe13f */
[----:B------:R-:W-:Y:S02]  /*01d0*/  USHF.L.U32 UR7, UR6, 0xb, URZ ;  /* 0x0000000b06077899 */ /* 0x000fe4000800063f */
[----:B------:R-:W-:Y:S02]  /*01e0*/  USHF.L.U32 UR6, UR6, 0x1, URZ ;  /* 0x0000000106067899 */ /* 0x000fe4000800063f */
[----:B0-----:R-:W-:Y:S02]  /*01f0*/  ULEA UR8, UR8, UR4, 0x18 ;  /* 0x0000000408087291 */ /* 0x001fe4000f8ec03f */
[----:B------:R-:W-:-:S04]  /*0200*/  UIADD3 UR4, -UR5, 0x100000, URZ ;  /* 0x0010000005047890 */ /* 0x000fc8000fffe13f */
[----:B------:R-:W-:Y:S02]  /*0210*/  USHF.L.U32 UR5, UR4, 0xb, URZ ;  /* 0x0000000b04057899 */ /* 0x000fe4000800063f */
[----:B------:R-:W-:Y:S01]  /*0220*/  USHF.L.U32 UR4, UR4, 0x1, URZ ;  /* 0x0000000104047899 */ /* 0x000fe2000800063f */
[----:B------:R-:W0:Y:S11]  /*0230*/  FENCE.VIEW.ASYNC.S ;  /* 0x00000000000073c6 */ /* 0x000e360000000000 */
[----:B0-----:R0:W1:Y:S01]  /*0240*/  SYNCS.EXCH.64 URZ, [UR8], UR4 ;  /* 0x00000004083f75b2 */ /* 0x0010620008000100 */
[----:B------:R0:W2:Y:S01]  /*0250*/  SYNCS.EXCH.64 URZ, [UR8+0x18], UR6 ;  /* 0x00001806083f75b2 */ /* 0x0000a20008000100 */
[----:B------:R0:W3:Y:S01]  /*0260*/  SYNCS.EXCH.64 URZ, [UR8+0x8], UR4 ;  /* 0x00000804083f75b2 */ /* 0x0000e20008000100 */
[----:B------:R0:W4:Y:S01]  /*0270*/  SYNCS.EXCH.64 URZ, [UR8+0x20], UR6 ;  /* 0x00002006083f75b2 */ /* 0x0001220008000100 */
[----:B------:R0:W0:Y:S01]  /*0280*/  SYNCS.EXCH.64 URZ, [UR8+0x10], UR4 ;  /* 0x00001004083f75b2 */ /* 0x0000220008000100 */
[----:B------:R0:W0:Y:S01]  /*0290*/  SYNCS.EXCH.64 URZ, [UR8+0x28], UR6 ;  /* 0x00002806083f75b2 */ /* 0x0000220008000100 */
[----:B------:R-:W-:Y:S01]  /*02a0*/  NOP ;  /* 0x0000000000007918 */ /* 0x000fe20000000000 */
.L_x_2:
[----:B------:R-:W5:Y:S01]  /*02b0*/  SHFL.IDX PT, R6, R0, RZ, 0x1f ;  /* 0x00001fff00067589 */ /* 0x000f6200000e0000 */
[----:B------:R-:W-:Y:S01]  /*02c0*/  ELECT P0, URZ, PT ;  /* 0x00000000003f782f */ /* 0x000fe20003800000 */
[----:B------:R-:W-:Y:S01]  /*02d0*/  NOP ;  /* 0x0000000000007918 */ /* 0x000fe20000000000 */
[----:B------:R-:W-:Y:S01]  /*02e0*/  ELECT P1, URZ, PT ;  /* 0x00000000003f782f */ /* 0x000fe20003820000 */
[----:B------:R-:W1:Y:S01]  /*02f0*/  SHFL.IDX PT, R3, R0, RZ, 0x1f ;  /* 0x00001fff00037589 */ /* 0x000e6200000e0000 */
[----:B0-----:R-:W-:Y:S01]  /*0300*/  UMOV UR4, 0x20 ;  /* 0x0000002000047882 */ /* 0x001fe20000000000 */
[----:B------:R-:W-:Y:S01]  /*0310*/  UMOV UR11, 0x80 ;  /* 0x00000080000b7882 */ /* 0x000fe20000000000 */
[----:B------:R-:W-:Y:S01]  /*0320*/  NOP ;  /* 0x0000000000007918 */ /* 0x000fe20000000000 */
[C---:B------:R-:W-:Y:S01]  /*0330*/  VIADD R33, R8.reuse, 0xffffffff ;  /* 0xffffffff08217836 */ /* 0x040fe20000000000 */
[----:B------:R-:W0:Y:S01]  /*0340*/  SHFL.IDX PT, R5, R5, RZ, 0x1f ;  /* 0x00001fff05057589 */ /* 0x000e2200000e0000 */
[----:B------:R-:W-:Y:S01]  /*0350*/  ULDC.64 UR36, c[0x0][0x208] ;  /* 0x0000820000247ab9 */ /* 0x000fe20000000a00 */
[----:B------:R-:W-:-:S02]  /*0360*/  ISETP.NE.AND P2, PT, R8, RZ, PT ;  /* 0x000000ff0800720c */ /* 0x000fc40003f45270 */
[----:B------:R-:W-:Y:S02]  /*0370*/  ISETP.GE.U32.AND P3, PT, R33, 0x2, PT ;  /* 0x000000022100780c */ /* 0x000fe40003f66070 */
[----:B-----5:R-:W-:Y:S02]  /*0380*/  ISETP.NE.OR P0, PT, R6, RZ, !P0 ;  /* 0x000000ff0600720c */ /* 0x020fe40004705670 */
[----:B-1----:R-:W-:Y:S02]  /*0390*/  ISETP.NE.OR P1, PT, R3, RZ, !P1 ;  /* 0x000000ff0300720c */ /* 0x002fe40004f25670 */
[----:B------:R-:W-:-:S04]  /*03a0*/  SHF.R.S32.HI R3, RZ, 0x1f, R2 ;  /* 0x0000001fff037819 */ /* 0x000fc80000011402 */
[----:B------:R-:W-:-:S05]  /*03b0*/  LEA.HI R3, R3, R2, RZ, 0x2 ;  /* 0x0000000203037211 */ /* 0x000fca00078f10ff */
[----:B------:R-:W-:Y:S01]  /*03c0*/  VOTEU.ALL UP0, P0 ;  /* 0x00000000003f7886 */ /* 0x000fe20000000000 */
[----:B------:R-:W-:Y:S01]  /*03d0*/  LOP3.LUT R3, R3, 0xfffffffc, RZ, 0xc0, !PT ;  /* 0xfffffffc03037812 */ /* 0x000fe200078ec0ff */
[----:B------:R-:W-:-:S03]  /*03e0*/  VOTEU.ALL UP1, P1 ;  /* 0x00000000003f7886 */ /* 0x000fc60000820000 */
[----:B------:R-:W1:Y:S01]  /*03f0*/  @!UP0 S2UR UR7, SR_CgaCtaId ;  /* 0x00000000000789c3 */ /* 0x000e620000008800 */
[----:B------:R-:W-:Y:S01]  /*0400*/  @!UP0 UMOV UR6, 0x400 ;  /* 0x0000040000068882 */ /* 0x000fe20000000000 */
[----:B------:R-:W-:-:S04]  /*0410*/  @!UP0 UIADD3 UR4, -UR4, 0x100000, URZ ;  /* 0x0010000004048890 */ /* 0x000fc8000fffe13f */
[----:B------:R-:W-:Y:S02]  /*0420*/  @!UP0 USHF.L.U32 UR5, UR4, 0xb, URZ ;  /* 0x0000000b04058899 */ /* 0x000fe4000800063f */
[----:B------:R-:W-:Y:S01]  /*0430*/  @!UP0 USHF.L.U32 UR4, UR4, 0x1, URZ ;  /* 0x0000000104048899 */ /* 0x000fe2000800063f */
[----:B------:R-:W-:Y:S01]  /*0440*/  IMAD.IADD R0, R2, 0x1, -R3 ;  /* 0x0000000102007824 */ /* 0x000fe200078e0a03 */
[----:B------:R-:W-:Y:S01]  /*0450*/  @!UP1 UMOV UR9, 0x400 ;  /* 0x0000040000099882 */ /* 0x000fe20000000000 */
[----:B------:R-:W-:Y:S01]  /*0460*/  VOTEU.ALL UP2, P1 ;  /* 0x00000000003f7886 */ /* 0x000fe20000840000 */
[----:B------:R-:W-:Y:S01]  /*0470*/  VOTEU.ALL UP3, P1 ;  /* 0x00000000003f7886 */ /* 0x000fe20000860000 */
[----:B------:R-:W-:Y:S01]  /*0480*/  VOTEU.ALL UP4, P1 ;  /* 0x00000000003f7886 */ /* 0x000fe20000880000 */
[----:B------:R-:W5:Y:S01]  /*0490*/  @!UP1 S2UR UR10, SR_CgaCtaId ;  /* 0x00000000000a99c3 */ /* 0x000f620000008800 */
[----:B------:R-:W-:Y:S01]  /*04a0*/  VOTEU.ALL UP5, P1 ;  /* 0x00000000003f7886 */ /* 0x000fe200008a0000 */
[----:B------:R-:W-:-:S04]  /*04b0*/  SHF.R.S32.HI R3, RZ, 0x1f, R4 ;  /* 0x0000001fff037819 */ /* 0x000fc80000011404 */
[----:B------:R-:W-:-:S04]  /*04c0*/  LEA.HI R3, R3, R4, RZ, 0x7 ;  /* 0x0000000403037211 */ /* 0x000fc800078f38ff */
[----:B------:R-:W-:-:S05]  /*04d0*/  LOP3.LUT R3, R3, 0xffffff80, RZ, 0xc0, !PT ;  /* 0xffffff8003037812 */ /* 0x000fca00078ec0ff */
[----:B------:R-:W-:Y:S01]  /*04e0*/  IMAD.IADD R3, R4, 0x1, -R3 ;  /* 0x0000000104037824 */ /* 0x000fe200078e0a03 */
[----:B-1----:R-:W-:Y:S02]  /*04f0*/  @!UP0 ULEA UR8, UR7, UR6, 0x18 ;  /* 0x0000000607088291 */ /* 0x002fe4000f8ec03f */
[----:B------:R-:W-:-:S04]  /*0500*/  @!UP1 UIADD3 UR6, -UR11, 0x100000, URZ ;  /* 0x001000000b069890 */ /* 0x000fc8000fffe13f */
[----:B------:R-:W-:Y:S02]  /*0510*/  @!UP1 USHF.L.U32 UR7, UR6, 0xb, URZ ;  /* 0x0000000b06079899 */ /* 0x000fe4000800063f */
[----:B------:R-:W-:Y:S01]  /*0520*/  @!UP1 USHF.L.U32 UR6, UR6, 0x1, URZ ;  /* 0x0000000106069899 */ /* 0x000fe2000800063f */
[----:B------:R-:W-:Y:S01]  /*0530*/  VOTEU.ALL UP0, P0 ;  /* 0x00000000003f7886 */ /* 0x000fe20000000000 */
[----:B-----5:R-:W-:Y:S01]  /*0540*/  @!UP1 ULEA UR9, UR10, UR9, 0x18 ;  /* 0x000000090a099291 */ /* 0x020fe2000f8ec03f */
[----:B------:R-:W-:Y:S02]  /*0550*/  VOTEU.ALL UP1, P0 ;  /* 0x00000000003f7886 */ /* 0x000fe40000020000 */
[----:B------:R-:W-:Y:S01]  /*0560*/  ULDC.64 UR10, c[0x0][0x598] ;  /* 0x00016600000a7ab9 */ /* 0x000fe20000000a00 */
[----:B------:R-:W-:Y:S01]  /*0570*/  ISETP.NE.AND P0, PT, R0, 0x3, PT ;  /* 0x000000030000780c */ /* 0x000fe20003f05270 */
[----:B------:R-:W1:Y:S02]  /*0580*/  FENCE.VIEW.ASYNC.S ;  /* 0x00000000000073c6 */ /* 0x000e640000000000 */
[----:B-1----:R1:W2:Y:S01]  /*0590*/  @!UP0 SYNCS.EXCH.64 URZ, [UR8+0x60], UR4 ;  /* 0x00006004083f85b2 */ /* 0x0022a20008000100 */
[----:B------:R-:W-:-:S02]  /*05a0*/  ISETP.NE.U32.AND P1, PT, RZ, UR10, PT ;  /* 0x0000000aff007c0c */ /* 0x000fc4000bf25070 */
[----:B------:R-:W-:Y:S02]  /*05b0*/  ISETP.EQ.OR P0, PT, R0, RZ, !P0 ;  /* 0x000000ff0000720c */ /* 0x000fe40004702670 */
[----:B------:R-:W-:Y:S02]  /*05c0*/  ISETP.NE.AND.EX P1, PT, RZ, UR11, PT, P1 ;  /* 0x0000000bff007c0c */ /* 0x000fe4000bf25310 */
[----:B------:R-:W-:-:S04]  /*05d0*/  ISETP.EQ.AND P0, PT, R8, RZ, P0 ;  /* 0x000000ff0800720c */ /* 0x000fc80000702270 */
[----:B------:R-:W-:-:S04]  /*05e0*/  SEL R16, RZ, 0x1, !P0 ;  /* 0x00000001ff107807 */ /* 0x000fc80004000000 */
[----:B------:R-:W-:Y:S01]  /*05f0*/  SEL R16, R16, 0x2, P3 ;  /* 0x0000000210107807 */ /* 0x000fe20001800000 */
[----:B------:R1:W2:Y:S01]  /*0600*/  @!UP1 SYNCS.EXCH.64 URZ, [UR8+0x68], UR4 ;  /* 0x00006804083f95b2 */ /* 0x0002a20008000100 */
[----:B------:R-:W-:Y:S01]  /*0610*/  NOP ;  /* 0x0000000000007918 */ /* 0x000fe20000000000 */
[----:B------:R1:W2:Y:S01]  /*0620*/  @!UP2 SYNCS.EXCH.64 URZ, [UR9+0x40], UR6 ;  /* 0x00004006093fa5b2 */ /* 0x0002a20008000100 */
[----:B------:R1:W2:Y:S01]  /*0630*/  @!UP3 SYNCS.EXCH.64 URZ, [UR9+0x48], UR6 ;  /* 0x00004806093fb5b2 */ /* 0x0002a20008000100 */
[----:B------:R1:W2:Y:S01]  /*0640*/  @!UP4 SYNCS.EXCH.64 URZ, [UR9+0x50], UR6 ;  /* 0x00005006093fc5b2 */ /* 0x0002a20008000100 */
[----:B------:R1:W2:Y:S01]  /*0650*/  @!UP5 SYNCS.EXCH.64 URZ, [UR9+0x58], UR6 ;  /* 0x00005806093fd5b2 */ /* 0x0002a20008000100 */
[----:B------:R-:W-:Y:S01]  /*0660*/  NOP ;  /* 0x0000000000007918 */ /* 0x000fe20000000000 */
[----:B--234-:R-:W-:Y:S06]  /*0670*/  BAR.SYNC.DEFER_BLOCKING 0x0 ;  /* 0x0000000000007b1d */ /* 0x01cfec0000010000 */
[----:B01----:R-:W-:Y:S05]  /*0680*/  @!P1 BRA `(.L_x_3) ;  /* 0x00000000001c9947 */ /* 0x003fea0003800000 */
[----:B------:R-:W0:Y:S02]  /*0690*/  LDC.64 R6, c[0x0][0x598] ;  /* 0x00016600ff067b82 */ /* 0x000e240000000a00 */
[----:B0-----:R-:W2:Y:S02]  /*06a0*/  LDG.E.64 R6, desc[UR36][R6.64] ;  /* 0x0000002406067981 */ /* 0x001ea4000c1e1b00 */
[----:B--2---:R-:W-:-:S04]  /*06b0*/  ISETP.NE.U32.AND P0, PT, R6, RZ, PT ;  /* 0x000000ff0600720c */ /* 0x004fc80003f05070 */
[----:B------:R-:W-:-:S13]  /*06c0*/  ISETP.NE.AND.EX P0, PT, R7, RZ, PT, P0 ;  /* 0x000000ff0700720c */ /* 0x000fda0003f05300 */
[----:B------:R-:W-:Y:S05]  /*06d0*/  @!P0 BRA `(.L_x_3) ;  /* 0x0000000000088947 */ /* 0x000fea0003800000 */
[----:B------:R1:W5:Y:S01]  /*06e0*/  LD.E R153, desc[UR36][R6.64] ;  /* 0x0000002406997980 */ /* 0x000362000c101900 */
[----:B------:R-:W-:Y:S05]  /*06f0*/  BRA `(.L_x_4) ;  /* 0x0000000000247947 */ /* 0x000fea0003800000 */
.L_x_3:
[----:B------:R-:W-:Y:S02]  /*0700*/  ULDC.64 UR4, c[0x0][0x588] ;  /* 0x0001620000047ab9 */ /* 0x000fe40000000a00 */
[----:B------:R-:W-:-:S04]  /*0710*/  ISETP.NE.U32.AND P0, PT, RZ, UR4, PT ;  /* 0x00000004ff007c0c */ /* 0x000fc8000bf05070 */
[----:B------:R-:W-:-:S13]  /*0720*/  ISETP.NE.AND.EX P0, PT, RZ, UR5, PT, P0 ;  /* 0x00000005ff007c0c */ /* 0x000fda000bf05300 */
[----:B------:R-:W-:Y:S05]  /*0730*/  @!P0 BRA `(.L_x_5) ;  /* 0x00000000000c8947 */ /* 0x000fea0003800000 */
[----:B------:R-:W0:Y:S02]  /*0740*/  LDC.64 R6, c[0x0][0x588] ;  /* 0x00016200ff067b82 */ /* 0x000e240000000a00 */
[----:B0-----:R0:W5:Y:S01]  /*0750*/  LDG.E R153, desc[UR36][R6.64] ;  /* 0x0000002406997981 */ /* 0x001162000c1e1900 */
[----:B------:R-:W-:Y:S05]  /*0760*/  BRA `(.L_x_4) ;  /* 0x0000000000087947 */ /* 0x000fea0003800000 */
.L_x_5:
[----:B------:R-:W-:Y:S02]  /*0770*/  ULDC UR4, c[0x0][0x580] ;  /* 0x0001600000047ab9 */ /* 0x000fe40000000800 */
[----:B------:R-:W-:-:S07]  /*0780*/  IMAD.U32 R153, RZ, RZ, UR4 ;  /* 0x00000004ff997e24 */ /* 0x000fce000f8e00ff */
.L_x_4:
[----:B------:R-:W-:Y:S02]  /*0790*/  ULDC.64 UR4, c[0x0][0x5a0] ;  /* 0x0001680000047ab9 */ /* 0x000fe40000000a00 */
[----:B------:R-:W-:-:S04]  /*07a0*/  ISETP.NE.U32.AND P0, PT, RZ, UR4, PT ;  /* 0x00000004ff007c0c */ /* 0x000fc8000bf05070 */
[----:B------:R-:W-:-:S13]  /*07b0*/  ISETP.NE.AND.EX P0, PT, RZ, UR5, PT, P0 ;  /* 0x00000005ff007c0c */ /* 0x000fda000bf05300 */
[----:B------:R-:W-:Y:S05]  /*07c0*/  @!P0 BRA `(.L_x_6) ;  /* 0x00000000001c8947 */ /* 0x000fea0003800000 */
[----:B01----:R-:W0:Y:S02]  /*07d0*/  LDC.64 R6, c[0x0][0x5a0] ;  /* 0x00016800ff067b82 */ /* 0x003e240000000a00 */
[----:B0-----:R-:W2:Y:S02]  /*07e0*/  LDG.E.64 R6, desc[UR36][R6.64] ;  /* 0x0000002406067981 */ /* 0x001ea4000c1e1b00 */
[----:B--2---:R-:W-:-:S04]  /*07f0*/  ISETP.NE.U32.AND P0, PT, R6, RZ, PT ;  /* 0x000000ff0600720c */ /* 0x004fc80003f05070 */
[----:B------:R-:W-:-:S13]  /*0800*/  ISETP.NE.AND.EX P0, PT, R7, RZ, PT, P0 ;  /* 0x000000ff0700720c */ /* 0x000fda0003f05300 */
[----:B------:R-:W-:Y:S05]  /*0810*/  @!P0 BRA `(.L_x_6) ;  /* 0x0000000000088947 */ /* 0x000fea0003800000 */
[----:B------:R3:W5:Y:S01]  /*0820*/  LD.E R152, desc[UR36][R6.64] ;  /* 0x0000002406987980 */ /* 0x000762000c101900 */
[----:B------:R-:W-:Y:S05]  /*0830*/  BRA `(.L_x_7) ;  /* 0x0000000000247947 */ /* 0x000fea0003800000 */
.L_x_6:
[----:B------:R-:W-:Y:S02]  /*0840*/  ULDC.64 UR4, c[0x0][0x590] ;  /* 0x0001640000047ab9 */ /* 0x000fe40000000a00 */
[----:B------:R-:W-:-:S04]  /*0850*/  ISETP.NE.U32.AND P0, PT, RZ, UR4, PT ;  /* 0x00000004ff007c0c */ /* 0x000fc8000bf05070 */
[----:B------:R-:W-:-:S13]  /*0860*/  ISETP.NE.AND.EX P0, PT, RZ, UR5, PT, P0 ;  /* 0x00000005ff007c0c */ /* 0x000fda000bf05300 */
[----:B------:R-:W-:Y:S05]  /*0870*/  @!P0 BRA `(.L_x_8) ;  /* 0x00000000000c8947 */ /* 0x000fea0003800000 */
[----:B01----:R-:W0:Y:S02]  /*0880*/  LDC.64 R6, c[0x0][0x590] ;  /* 0x00016400ff067b82 */ /* 0x003e240000000a00 */
[----:B0-----:R2:W5:Y:S01]  /*0890*/  LDG.E R152, desc[UR36][R6.64] ;  /* 0x0000002406987981 */ /* 0x001562000c1e1900 */
[----:B------:R-:W-:Y:S05]  /*08a0*/  BRA `(.L_x_7) ;  /* 0x0000000000087947 */ /* 0x000fea0003800000 */
.L_x_8:
[----:B------:R-:W-:Y:S02]  /*08b0*/  ULDC UR4, c[0x0][0x584] ;  /* 0x0001610000047ab9 */ /* 0x000fe40000000800 */
[----:B------:R-:W-:-:S07]  /*08c0*/  IMAD.U32 R152, RZ, RZ, UR4 ;  /* 0x00000004ff987e24 */ /* 0x000fce000f8e00ff */
.L_x_7:
[----:B------:R-:W4:Y:S01]  /*08d0*/  LDC R2, c[0x0][0x65c] ;  /* 0x00019700ff027b82 */ /* 0x000f220000000800 */
[----:B------:R-:W4:Y:S01]  /*08e0*/  S2R R14, SR_CTAID.Y ;  /* 0x00000000000e7919 */ /* 0x000f220000002600 */
[----:B------:R-:W-:Y:S01]  /*08f0*/  ULDC UR6, c[0x0][0x28c] ;  /* 0x0000a30000067ab9 */ /* 0x000fe20000000800 */
[----:B------:R-:W-:Y:S01]  /*0900*/  ISETP.NE.AND P0, PT, R8, 0x2, PT ;  /* 0x000000020800780c */ /* 0x000fe20003f05270 */
[----:B------:R-:W-:Y:S01]  /*0910*/  UIADD3 UR6, UR6, 0x7f, URZ ;  /* 0x0000007f06067890 */ /* 0x000fe2000fffe03f */
[----:B0123--:R-:W0:Y:S01]  /*0920*/  S2R R6, SR_CTAID.X ;  /* 0x0000000000067919 */ /* 0x00fe220000002500 */
[----:B------:R-:W-:Y:S01]  /*0930*/  IMAD.MOV.U32 R7, RZ, RZ, RZ ;  /* 0x000000ffff077224 */ /* 0x000fe200078e00ff */
[----:B------:R-:W-:Y:S01]  /*0940*/  UMOV UR38, URZ ;  /* 0x0000003f00267c82 */ /* 0x000fe20008000000 */
[----:B------:R-:W-:Y:S01]  /*0950*/  USHF.R.S32.HI UR7, URZ, 0x1f, UR6 ;  /* 0x0000001f3f077899 */ /* 0x000fe20008011406 */
[----:B------:R-:W-:Y:S01]  /*0960*/  UMOV UR39, URZ ;  /* 0x0000003f00277c82 */ /* 0x000fe20008000000 */
[----:B------:R-:W-:-:S02]  /*0970*/  ULDC.64 UR8, c[0x0][0x650] ;  /* 0x0001940000087ab9 */ /* 0x000fc40000000a00 */
[----:B------:R-:W-:-:S04]  /*0980*/  ULEA.HI UR7, UR7, UR6, URZ, 0x7 ;  /* 0x0000000607077291 */ /* 0x000fc8000f8f383f */
[----:B------:R-:W-:Y:S01]  /*0990*/  USHF.R.S32.HI UR40, URZ, 0x7, UR7 ;  /* 0x000000073f287899 */ /* 0x000fe20008011407 */
[----:B----4-:R-:W-:-:S13]  /*09a0*/  ISETP.NE.AND P1, PT, R2, 0x1, PT ;  /* 0x000000010200780c */ /* 0x010fda0003f25270 */
[----:B------:R-:W0:Y:S01]  /*09b0*/  @P1 LDC R19, c[0x0][0x10] ;  /* 0x00000400ff131b82 */ /* 0x000e220000000800 */
[----:B------:R-:W-:Y:S02]  /*09c0*/  @P1 IMAD.MOV.U32 R8, RZ, RZ, R14 ;  /* 0x000000ffff081224 */ /* 0x000fe400078e000e */
[----:B------:R-:W-:Y:S02]  /*09d0*/  @P1 IMAD.MOV.U32 R9, RZ, RZ, RZ ;  /* 0x000000ffff091224 */ /* 0x000fe400078e00ff */
[----:B------:R-:W-:-:S03]  /*09e0*/  @P1 IMAD.MOV.U32 R17, RZ, RZ, RZ ;  /* 0x000000ffff111224 */ /* 0x000fc600078e00ff */
[----:B------:R-:W1:Y:S01]  /*09f0*/  @!P1 LDC R11, c[0x0][0xc] ;  /* 0x00000300ff0b9b82 */ /* 0x000e620000000800 */
[----:B------:R-:W-:Y:S01]  /*0a00*/  ULDC UR4, c[0x0][0xc] ;  /* 0x0000030000047ab9 */ /* 0x000fe20000000800 */
[----:B------:R-:W-:Y:S02]  /*0a10*/  ULDC UR5, c[0x0][0x10] ;  /* 0x0000040000057ab9 */ /* 0x000fe40000000800 */
[----:B------:R-:W-:-:S04]  /*0a20*/  UIMAD.WIDE.U32 UR4, UR4, UR5, URZ ;  /* 0x00000005040472a5 */ /* 0x000fc8000f8e003f */
[----:B------:R-:W2:Y:S01]  /*0a30*/  LDC R2, c[0x0][0x14] ;  /* 0x00000500ff027b82 */ /* 0x000ea20000000800 */
[----:B0-----:R-:W-:-:S04]  /*0a40*/  @P1 IMAD.WIDE.U32 R18, R6, R19, R8 ;  /* 0x0000001306121225 */ /* 0x001fc800078e0008 */
[----:B------:R-:W-:Y:S02]  /*0a50*/  @P1 IMAD.IADD R17, R19, 0x1, R17 ;  /* 0x0000000113111824 */ /* 0x000fe400078e0211 */
[----:B-1----:R-:W-:-:S04]  /*0a60*/  @!P1 IMAD.WIDE.U32 R8, R11, R14, R6 ;  /* 0x0000000e0b089225 */ /* 0x002fc800078e0006 */
[----:B------:R-:W-:Y:S02]  /*0a70*/  @!P1 IMAD.MOV.U32 R18, RZ, RZ, R8 ;  /* 0x000000ffff129224 */ /* 0x000fe400078e0008 */
[----:B------:R-:W-:Y:S02]  /*0a80*/  @!P1 IMAD.MOV.U32 R17, RZ, RZ, R9 ;  /* 0x000000ffff119224 */ /* 0x000fe400078e0009 */
[----:B--2---:R-:W-:-:S04]  /*0a90*/  IMAD.WIDE.U32 R12, R2, UR4, RZ ;  /* 0x00000004020c7c25 */ /* 0x004fc8000f8e00ff */
[----:B------:R-:W-:Y:S01]  /*0aa0*/  IMAD R23, R2, UR5, RZ ;  /* 0x0000000502177c24 */ /* 0x000fe2000f8e02ff */
[----:B------:R0:W-:Y:S03]  /*0ab0*/  STL.64 [R1], R12 ;  /* 0x0000000c01007387 */ /* 0x0001e60000100a00 */
[----:B------:R-:W-:Y:S01]  /*0ac0*/  IMAD.IADD R23, R13, 0x1, R23 ;  /* 0x000000010d177824 */ /* 0x000fe200078e0217 */
[----:B------:R-:W-:Y:S06]  /*0ad0*/  @P0 BRA `(.L_x_9) ;  /* 0x0000000000200947 */ /* 0x000fec0003800000 */
[----:B------:R-:W-:Y:S01]  /*0ae0*/  UISETP.GE.U32.AND UP0, UPT, UR40, 0x3, UPT ;  /* 0x000000032800788c */ /* 0x000fe2000bf06070 */
[----:B------:R-:W-:Y:S01]  /*0af0*/  IADD3 R18, P0, R18, R12, RZ ;  /* 0x0000000c12127210 */ /* 0x000fe20007f1e0ff */
[----:B------:R-:W-:Y:S01]  /*0b00*/  UIMAD.WIDE.U32 UR4, UR40, -0x55555555, URZ ;  /* 0xaaaaaaab280478a5 */ /* 0x000fe2000f8e003f */
[----:B------:R-:W-:-:S03]  /*0b10*/  UMOV UR39, URZ ;  /* 0x0000003f00277c82 */ /* 0x000fc60008000000 */
[----:B------:R-:W-:Y:S01]  /*0b20*/  USHF.R.U32.HI UR4, URZ, 0x1, UR5 ;  /* 0x000000013f047899 */ /* 0x000fe20008011605 */
[----:B------:R-:W-:-:S03]  /*0b30*/  IMAD.X R17, R23, 0x1, R17, P0 ;  /* 0x0000000117117824 */ /* 0x000fc600000e0611 */
[----:B------:R-:W-:Y:S02]  /*0b40*/  UIMAD UR38, UR4, -0x3, UR40 ;  /* 0xfffffffd042678a4 */ /* 0x000fe4000f8e0228 */
[----:B------:R-:W-:-:S12]  /*0b50*/  @UP0 ULOP3.LUT UR39, UR4, 0x1, URZ, 0xc0, !UPT ;  /* 0x0000000104270892 */ /* 0x000fd8000f8ec03f */
.L_x_9:
[----:B------:R-:W-:Y:S01]  /*0b60*/  ISETP.GE.U32.AND P0, PT, R18, UR8, PT ;  /* 0x0000000812007c0c */ /* 0x000fe2000bf06070 */
[----:B------:R-:W-:Y:S01]  /*0b70*/  IMAD.MOV.U32 R19, RZ, RZ, -0x1 ;  /* 0xffffffffff137424 */ /* 0x000fe200078e00ff */
[----:B------:R-:W-:Y:S01]  /*0b80*/  PRMT R8, RZ, 0x7610, R8 ;  /* 0x00007610ff087816 */ /* 0x000fe20000000008 */
[----:B------:R-:W-:Y:S01]  /*0b90*/  IMAD.MOV.U32 R22, RZ, RZ, -0x1 ;  /* 0xffffffffff167424 */ /* 0x000fe200078e00ff */
[----:B------:R-:W-:Y:S01]  /*0ba0*/  ISETP.GE.U32.AND.EX P0, PT, R17, UR9, PT, P0 ;  /* 0x0000000911007c0c */ /* 0x000fe2000bf06100 */
[----:B------:R-:W-:-:S12]  /*0bb0*/  IMAD.MOV.U32 R2, RZ, RZ, -0x1 ;  /* 0xffffffffff027424 */ /* 0x000fd800078e00ff */
[----:B------:R-:W-:Y:S05]  /*0bc0*/  @P0 BRA `(.L_x_10) ;  /* 0x00000004005c0947 */ /* 0x000fea0003800000 */
[----:B------:R-:W1:Y:S01]  /*0bd0*/  LDC.64 R20, c[0x0][0x628] ;  /* 0x00018a00ff147b82 */ /* 0x000e620000000a00 */
[----:B------:R-:W-:Y:S02]  /*0be0*/  IMAD.MOV.U32 R8, RZ, RZ, R18 ;  /* 0x000000ffff087224 */ /* 0x000fe400078e0012 */
[----:B------:R-:W-:-:S05]  /*0bf0*/  IMAD.MOV.U32 R9, RZ, RZ, R17 ;  /* 0x000000ffff097224 */ /* 0x000fca00078e0011 */
[----:B------:R-:W2:Y:S08]  /*0c00*/  LDC R2, c[0x0][0x630] ;  /* 0x00018c00ff027b82 */ /* 0x000eb00000000800 */
[----:B------:R-:W3:Y:S01]  /*0c10*/  LDC.64 R24, c[0x0][0x620] ;  /* 0x00018800ff187b82 */ /* 0x000ee20000000a00 */
[----:B-1----:R-:W-:-:S04]  /*0c20*/  ISETP.NE.U32.AND P0, PT, R20, RZ, PT ;  /* 0x000000ff1400720c */ /* 0x002fc80003f05070 */
[----:B------:R-:W-:-:S13]  /*0c30*/  ISETP.NE.AND.EX P0, PT, R21, RZ, PT, P0 ;  /* 0x000000ff1500720c */ /* 0x000fda0003f05300 */
[----:B--23--:R-:W-:Y:S05]  /*0c40*/  @!P0 BRA `(.L_x_11) ;  /* 0x0000000000288947 */ /* 0x00cfea0003800000 */
[----:B0-----:R-:W0:Y:S02]  /*0c50*/  LDC R13, c[0x0][0x634] ;  /* 0x00018d00ff0d7b82 */ /* 0x001e240000000800 */
[----:B0-----:R-:W-:-:S05]  /*0c60*/  IADD3 R13, P0, R18, R13, RZ ;  /* 0x0000000d120d7210 */ /* 0x001fca0007f1e0ff */
[----:B------:R-:W-:-:S04]  /*0c70*/  IMAD.X R15, RZ, RZ, R17, P0 ;  /* 0x000000ffff0f7224 */ /* 0x000fc800000e0611 */
[----:B------:R-:W-:-:S04]  /*0c80*/  IMAD.WIDE.U32 R8, R15, R20, RZ ;  /* 0x000000140f087225 */ /* 0x000fc800078e00ff */
[----:B------:R-:W-:-:S04]  /*0c90*/  IMAD.WIDE.U32 R10, P0, R13, R21, R8 ;  /* 0x000000150d0a7225 */ /* 0x000fc80007800008 */
[----:B------:R-:W-:-:S04]  /*0ca0*/  IMAD.WIDE.U32 R8, R13, R20, RZ ;  /* 0x000000140d087225 */ /* 0x000fc800078e00ff */
[----:B------:R-:W-:Y:S01]  /*0cb0*/  IMAD.X R13, RZ, RZ, RZ, P0 ;  /* 0x000000ffff0d7224 */ /* 0x000fe200000e06ff */
[----:B------:R-:W-:Y:S01]  /*0cc0*/  IADD3 RZ, P0, R9, R10, RZ ;  /* 0x0000000a09ff7210 */ /* 0x000fe20007f1e0ff */
[----:B------:R-:W-:-:S04]  /*0cd0*/  IMAD.MOV.U32 R12, RZ, RZ, R11 ;  /* 0x000000ffff0c7224 */ /* 0x000fc800078e000b */
[----:B------:R-:W-:-:S08]  /*0ce0*/  IMAD.WIDE.U32.X R8, R15, R21, R12, P0 ;  /* 0x000000150f087225 */ /* 0x000fd000000e040c */
.L_x_11:
[-CC-:B------:R-:W-:Y:S01]  /*0cf0*/  SHF.R.U64 R31, R8, R2.reuse, R9.reuse ;  /* 0x00000002081f7219 */ /* 0x180fe20000001209 */
[----:B0-----:R-:W0:Y:S01]  /*0d00*/  LDC R12, c[0x0][0x618] ;  /* 0x00018600ff0c7b82 */ /* 0x001e220000000800 */
[----:B------:R-:W-:Y:S01]  /*0d10*/  SHF.R.U32.HI R7, RZ, R2, R9 ;  /* 0x00000002ff077219 */ /* 0x000fe20000011609 */
[----:B------:R-:W-:Y:S01]  /*0d20*/  ULDC UR4, c[0x0][0x150] ;  /* 0x0000540000047ab9 */ /* 0x000fe20000000800 */
[----:B------:R-:W-:Y:S01]  /*0d30*/  IADD3 R11, P0, RZ, -R31, RZ ;  /* 0x8000001fff0b7210 */ /* 0x000fe20007f1e0ff */
[----:B------:R-:W-:Y:S01]  /*0d40*/  IMAD.MOV.U32 R19, RZ, RZ, R17 ;  /* 0x000000ffff137224 */ /* 0x000fe200078e0011 */
[----:B------:R-:W-:-:S03]  /*0d50*/  I2FP.F32.U32 R2, R6 ;  /* 0x0000000600027245 */ /* 0x000fc60000201000 */
[----:B------:R-:W1:Y:S01]  /*0d60*/  LDC.64 R26, c[0x0][0x640] ;  /* 0x00019000ff1a7b82 */ /* 0x000e620000000a00 */
[----:B------:R-:W-:Y:S02]  /*0d70*/  IMAD.X R13, RZ, RZ, ~R7, P0 ;  /* 0x000000ffff0d7224 */ /* 0x000fe400000e0e07 */
[----:B------:R-:W-:Y:S01]  /*0d80*/  FMUL R2, R2, UR4 ;  /* 0x0000000402027c20 */ /* 0x000fe20008400000 */
[----:B------:R-:W-:Y:S01]  /*0d90*/  IMAD.WIDE.U32 R8, R11, R24, R18 ;  /* 0x000000180b087225 */ /* 0x000fe200078e0012 */
[----:B------:R-:W-:-:S03]  /*0da0*/  ULDC UR4, c[0x0][0x154] ;  /* 0x0000550000047ab9 */ /* 0x000fc60000000800 */
[----:B------:R-:W-:Y:S01]  /*0db0*/  IMAD R10, R13, R24, RZ ;  /* 0x000000180d0a7224 */ /* 0x000fe200078e02ff */
[----:B------:R-:W2:Y:S01]  /*0dc0*/  LDC R7, c[0x0][0x144] ;  /* 0x00005100ff077b82 */ /* 0x000ea20000000800 */
[----:B------:R-:W3:Y:S02]  /*0dd0*/  F2I.U32.TRUNC.NTZ R2, R2 ;  /* 0x0000000200027305 */ /* 0x000ee4000020f000 */
[----:B------:R-:W-:-:S04]  /*0de0*/  IMAD R11, R11, R25, R10 ;  /* 0x000000190b0b7224 */ /* 0x000fc800078e020a */
[----:B------:R-:W-:Y:S01]  /*0df0*/  IMAD.IADD R9, R9, 0x1, R11 ;  /* 0x0000000109097824 */ /* 0x000fe200078e020b */
[----:B------:R-:W4:Y:S01]  /*0e00*/  LDC R22, c[0x0][0x608] ;  /* 0x00018200ff167b82 */ /* 0x000f220000000800 */
[----:B------:R-:W-:-:S03]  /*0e10*/  IMAD.MOV.U32 R11, RZ, RZ, -0x1 ;  /* 0xffffffffff0b7424 */ /* 0x000fc600078e00ff */
[--C-:B0-----:R-:W-:Y:S02]  /*0e20*/  SHF.R.U64 R20, R8, R12, R9.reuse ;  /* 0x0000000c08147219 */ /* 0x101fe40000001209 */
[----:B------:R-:W-:Y:S02]  /*0e30*/  I2FP.F32.U32 R8, R14 ;  /* 0x0000000e00087245 */ /* 0x000fe40000201000 */
[----:B------:R-:W0:Y:S01]  /*0e40*/  LDC R24, c[0x0][0x658] ;  /* 0x00019600ff187b82 */ /* 0x000e220000000800 */
[----:B-1----:R-:W-:Y:S01]  /*0e50*/  ISETP.NE.U32.AND P0, PT, R26, RZ, PT ;  /* 0x000000ff1a00720c */ /* 0x002fe20003f05070 */
[----:B---3--:R-:W-:Y:S02]  /*0e60*/  IMAD.MOV R10, RZ, RZ, -R2 ;  /* 0x000000ffff0a7224 */ /* 0x008fe400078e0a02 */
[----:B------:R-:W-:Y:S01]  /*0e70*/  FMUL R8, R8, UR4 ;  /* 0x0000000408087c20 */ /* 0x000fe20008400000 */
[----:B------:R-:W-:Y:S02]  /*0e80*/  SHF.R.U32.HI R9, RZ, R12, R9 ;  /* 0x0000000cff097219 */ /* 0x000fe40000011609 */
[----:B------:R-:W-:Y:S01]  /*0e90*/  ISETP.NE.AND.EX P0, PT, R27, RZ, PT, P0 ;  /* 0x000000ff1b00720c */ /* 0x000fe20003f05300 */
[----:B------:R1:W3:Y:S01]  /*0ea0*/  F2I.U32.TRUNC.NTZ R15, R8 ;  /* 0x00000008000f7305 */ /* 0x0002e2000020f000 */
[----:B------:R-:W1:Y:S01]  /*0eb0*/  LDC R19, c[0x0][0x148] ;  /* 0x00005200ff137b82 */ /* 0x000e620000000800 */
[----:B--2---:R-:W-:-:S07]  /*0ec0*/  IMAD R2, R7, R10, R6 ;  /* 0x0000000a07027224 */ /* 0x004fce00078e0206 */
[----:B------:R-:W2:Y:S01]  /*0ed0*/  LDC R25, c[0x0][0x600] ;  /* 0x00018000ff197b82 */ /* 0x000ea20000000800 */
[-CC-:B----4-:R-:W-:Y:S02]  /*0ee0*/  SHF.R.U64 R32, R20, R22.reuse, R9.reuse ;  /* 0x0000001614207219 */ /* 0x190fe40000001209 */
[----:B------:R-:W-:Y:S01]  /*0ef0*/  SHF.R.U32.HI R7, RZ, R22, R9 ;  /* 0x00000016ff077219 */ /* 0x000fe20000011609 */
[----:B------:R-:W-:-:S04]  /*0f00*/  IMAD.MOV.U32 R9, RZ, RZ, 0x1 ;  /* 0x00000001ff097424 */ /* 0x000fc800078e00ff */
[----:B------:R-:W4:Y:S01]  /*0f10*/  LDC R28, c[0x0][0x648] ;  /* 0x00019200ff1c7b82 */ /* 0x000f220000000800 */
[-C--:B0-----:R-:W-:Y:S02]  /*0f20*/  SHF.L.U32 R6, R11, R24.reuse, RZ ;  /* 0x000000180b067219 */ /* 0x081fe400000006ff */
[--C-:B------:R-:W-:Y:S02]  /*0f30*/  SHF.R.U64 R22, R32, R24, R7.reuse ;  /* 0x0000001820167219 */ /* 0x100fe40000001207 */
[----:B------:R-:W-:Y:S02]  /*0f40*/  LOP3.LUT R13, RZ, R6, RZ, 0x33, !PT ;  /* 0x00000006ff0d7212 */ /* 0x000fe400078e33ff */
[-C--:B------:R-:W-:Y:S01]  /*0f50*/  SHF.R.U32.HI R7, RZ, R24.reuse, R7 ;  /* 0x00000018ff077219 */ /* 0x080fe20000011607 */
[----:B------:R-:W0:Y:S01]  /*0f60*/  LDC R29, c[0x0][0x638] ;  /* 0x00018e00ff1d7b82 */ /* 0x000e220000000800 */
[----:B------:R-:W-:Y:S01]  /*0f70*/  SHF.L.U32 R12, R9, R24, RZ ;  /* 0x00000018090c7219 */ /* 0x000fe200000006ff */
[----:B------:R-:W-:-:S06]  /*0f80*/  IMAD.MOV.U32 R6, RZ, RZ, R22 ;  /* 0x000000ffff067224 */ /* 0x000fcc00078e0016 */
[----:B------:R-:W0:Y:S01]  /*0f90*/  LDC R30, c[0x0][0x610] ;  /* 0x00018400ff1e7b82 */ /* 0x000e220000000800 */
[----:B-1-3--:R-:W-:Y:S05]  /*0fa0*/  @!P0 BRA `(.L_x_12) ;  /* 0x0000000000288947 */ /* 0x00afea0003800000 */
[----:B------:R-:W1:Y:S02]  /*0fb0*/  LDC R11, c[0x0][0x64c] ;  /* 0x00019300ff0b7b82 */ /* 0x000e640000000800 */
[----:B-1----:R-:W-:-:S05]  /*0fc0*/  IADD3 R11, P0, R22, R11, RZ ;  /* 0x0000000b160b7210 */ /* 0x002fca0007f1e0ff */
        /* <DEDUP_REMOVED lines=8> */
.L_x_12:
[----:B----4-:R-:W-:Y:S01]  /*1050*/  SHF.R.U64 R6, R6, R28, R7 ;  /* 0x0000001c06067219 */ /* 0x010fe20000001207 */
[----:B--2---:R-:W-:Y:S01]  /*1060*/  VIADD R7, R25, 0xffffffff ;  /* 0xffffffff19077836 */ /* 0x004fe20000000000 */
[----:B------:R-:W-:Y:S01]  /*1070*/  LOP3.LUT R13, R32, R13, RZ, 0xc0, !PT ;  /* 0x0000000d200d7212 */ /* 0x000fe200078ec0ff */
[----:B------:R-:W-:Y:S02]  /*1080*/  IMAD.MOV R15, RZ, RZ, -R15 ;  /* 0x000000ffff0f7224 */ /* 0x000fe400078e0a0f */
[----:B------:R-:W-:Y:S01]  /*1090*/  IMAD.MOV R8, RZ, RZ, -R6 ;  /* 0x000000ffff087224 */ /* 0x000fe200078e0a06 */
[----:B------:R-:W-:Y:S01]  /*10a0*/  LOP3.LUT R7, R20, R7, RZ, 0xc0, !PT ;  /* 0x0000000714077212 */ /* 0x000fe200078ec0ff */
[----:B------:R-:W-:Y:S02]  /*10b0*/  IMAD R13, R12, R6, R13 ;  /* 0x000000060c0d7224 */ /* 0x000fe400078e020d */
[----:B------:R-:W-:Y:S02]  /*10c0*/  @P1 IMAD R2, R19, R15, R14 ;  /* 0x0000000f13021224 */ /* 0x000fe400078e020e */
[----:B0-----:R-:W-:-:S02]  /*10d0*/  IMAD R6, R8, R29, R22 ;  /* 0x0000001d08067224 */ /* 0x001fc400078e0216 */
[----:B------:R-:W-:Y:S02]  /*10e0*/  IMAD R2, R13, R30, R2 ;  /* 0x0000001e0d027224 */ /* 0x000fe400078e0202 */
[----:B------:R-:W-:Y:S02]  /*10f0*/  IMAD R19, R6, R25, R7 ;  /* 0x0000001906137224 */ /* 0x000fe400078e0207 */
[----:B------:R-:W-:-:S03]  /*1100*/  IMAD.MOV.U32 R8, RZ, RZ, 0x1 ;  /* 0x00000001ff087424 */ /* 0x000fc600078e00ff */
[----:B------:R-:W-:Y:S02]  /*1110*/  SEL R22, R19, R2, !P1 ;  /* 0x0000000213167207 */ /* 0x000fe40004800000 */
[----:B------:R-:W-:Y:S01]  /*1120*/  SEL R19, R2, R19, !P1 ;  /* 0x0000001302137207 */ /* 0x000fe20004800000 */
[----:B------:R-:W-:-:S07]  /*1130*/  IMAD.MOV.U32 R2, RZ, RZ, R31 ;  /* 0x000000ffff027224 */ /* 0x000fce00078e001f */
.L_x_10:
[----:B------:R-:W-:Y:S05]  /*1140*/  @!P2 BRA `(.L_x_13) ;  /* 0x000000780010a947 */ /* 0x000fea0003800000 */
[----:B------:R-:W-:-:S13]  /*1150*/  ISETP.GT.U32.AND P0, PT, R33, 0x1, PT ;  /* 0x000000012100780c */ /* 0x000fda0003f04070 */
[----:B------:R-:W-:Y:S05]  /*1160*/  @P0 EXIT ;  /* 0x000000000000094d */ /* 0x000fea0003800000 */
.L_x_14:
[----:B------:R-:W-:-:S08]  /*1170*/  NOP ;  /* 0x0000000000007918 */ /* 0x000fd00000000000 */
[----:B------:R-:W1:Y:S02]  /*1180*/  USETMAXREG.TRY_ALLOC.CTAPOOL UP0, 0xe8 ;  /* 0x000000e8000079c8 */ /* 0x000e640008000600 */
[----:B-1----:R-:W-:-:S13]  /*1190*/  PLOP3.LUT P0, PT, PT, PT, UP0, 0x80, 0x0 ;  /* 0x000000000000781c */ /* 0x002fda0003f0f008 */
[----:B------:R-:W-:Y:S05]  /*11a0*/  @!P0 BRA `(.L_x_14) ;  /* 0xfffffffc00f08947 */ /* 0x000fea000383ffff */
[----:B------:R-:W-:-:S13]  /*11b0*/  LOP3.LUT P0, RZ, R8, 0xff, RZ, 0xc0, !PT ;  /* 0x000000ff08ff7812 */ /* 0x000fda000780c0ff */
[----:B------:R-:W-:Y:S05]  /*11c0*/  @!P0 EXIT ;  /* 0x000000000000894d */ /* 0x000fea0003800000 */
[----:B------:R-:W1:Y:S01]  /*11d0*/  S2UR UR4, SR_CgaCtaId ;  /* 0x00000000000479c3 */ /* 0x000e620000008800 */
[----:B------:R-:W-:Y:S01]  /*11e0*/  VIADD R6, R5, 0xffffffff ;  /* 0xffffffff05067836 */ /* 0x000fe20000000000 */
[----:B------:R-:W-:Y:S01]  /*11f0*/  SHF.R.S32.HI R0, RZ, 0x1f, R3 ;  /* 0x0000001fff007819 */ /* 0x000fe20000011403 */
[----:B------:R-:W-:Y:S01]  /*1200*/  UMOV UR41, 0x400 ;  /* 0x0000040000297882 */ /* 0x000fe20000000000 */
[----:B------:R-:W-:Y:S02]  /*1210*/  UISETP.LT.AND UP0, UPT, UR40, 0x1, UPT ;  /* 0x000000012800788c */ /* 0x000fe4000bf01270 */
[----:B------:R-:W-:Y:S01]  /*1220*/  R2UR UR42, R6 ;  /* 0x00000000062a72ca */ /* 0x000fe200000e0000 */
[----:B------:R-:W-:Y:S01]  /*1230*/  ULDC UR5, c[0x0][0x284] ;  /* 0x0000a10000057ab9 */ /* 0x000fe20000000800 */
[CC--:B------:R-:W-:Y:S01]  /*1240*/  LEA.HI R4, R0.reuse, R3.reuse, RZ, 0x2 ;  /* 0x0000000300047211 */ /* 0x0c0fe200078f10ff */
[----:B------:R-:W-:Y:S01]  /*1250*/  USEL UR43, UR40, 0x1, UP0 ;  /* 0x00000001282b7887 */ /* 0x000fe20008000000 */
[----:B------:R-:W-:Y:S01]  /*1260*/  LEA.HI R0, R0, R3, RZ, 0x5 ;  /* 0x0000000300007211 */ /* 0x000fe200078f28ff */
[----:B------:R-:W-:Y:S01]  /*1270*/  USHF.L.U32 UR44, UR40, 0x1, URZ ;  /* 0x00000001282c7899 */ /* 0x000fe2000800063f */
[--C-:B------:R-:W-:Y:S01]  /*1280*/  SHF.R.S32.HI R154, RZ, 0x2, R4.reuse ;  /* 0x00000002ff9a7819 */ /* 0x100fe20000011404 */
[----:B------:R-:W-:Y:S01]  /*1290*/  UIADD3 UR43, -UR43, UR40, URZ ;  /* 0x000000282b2b7290 */ /* 0x000fe2000fffe13f */
[----:B------:R-:W-:-:S02]  /*12a0*/  SHF.R.S32.HI R5, RZ, 0x1f, R4 ;  /* 0x0000001fff057819 */ /* 0x000fc40000011404 */
[----:B------:R-:W-:Y:S02]  /*12b0*/  LOP3.LUT R156, R4, 0xfffffffc, RZ, 0xc0, !PT ;  /* 0xfffffffc049c7812 */ /* 0x000fe400078ec0ff */
[----:B------:R-:W-:Y:S01]  /*12c0*/  LEA.HI R5, R5, R154, RZ, 0x3 ;  /* 0x0000009a05057211 */ /* 0x000fe200078f18ff */
[----:B------:R-:W-:Y:S01]  /*12d0*/  USHF.L.U32 UR42, UR42, 0x3, URZ ;  /* 0x000000032a2a7899 */ /* 0x000fe2000800063f */
[----:B------:R-:W-:Y:S01]  /*12e0*/  ISETP.NE.AND P0, PT, R6, RZ, PT ;  /* 0x000000ff0600720c */ /* 0x000fe20003f05270 */
[----:B------:R-:W-:Y:S01]  /*12f0*/  IMAD.IADD R156, R3, 0x1, -R156 ;  /* 0x00000001039c7824 */ /* 0x000fe200078e0a9c */
[----:B------:R-:W-:Y:S01]  /*1300*/  LOP3.LUT R5, R5, 0xfffffff8, RZ, 0xc0, !PT ;  /* 0xfffffff805057812 */ /* 0x000fe200078ec0ff */
[----:B-1----:R-:W-:Y:S02]  /*1310*/  ULEA UR41, UR4, UR41, 0x18 ;  /* 0x0000002904297291 */ /* 0x002fe4000f8ec03f */
[----:B------:R-:W-:Y:S01]  /*1320*/  IMAD.U32 R158, RZ, RZ, UR42 ;  /* 0x0000002aff9e7e24 */ /* 0x000fe2000f8e00ff */
[----:B------:R-:W-:Y:S01]  /*1330*/  SEL R163, RZ, 0x1, P0 ;  /* 0x00000001ffa37807 */ /* 0x000fe20000000000 */
[----:B------:R-:W-:Y:S01]  /*1340*/  IMAD.IADD R154, R154, 0x1, -R5 ;  /* 0x000000019a9a7824 */ /* 0x000fe200078e0a05 */
[----:B------:R-:W-:Y:S01]  /*1350*/  UIADD3 UR45, UR41, 0x40, URZ ;  /* 0x00000040292d7890 */ /* 0x000fe2000fffe03f */
[----:B------:R-:W-:-:S02]  /*1360*/  SHF.R.S32.HI R5, RZ, 0x5, R0 ;  /* 0x00000005ff057819 */ /* 0x000fc40000011400 */
[C---:B------:R-:W-:Y:S02]  /*1370*/  LOP3.LUT R160, R158.reuse, 0x8, RZ, 0xc0, !PT ;  /* 0x000000089ea07812 */ /* 0x040fe400078ec0ff */
[--C-:B------:R-:W-:Y:S01]  /*1380*/  SHF.R.S32.HI R155, RZ, 0x1f, R154.reuse ;  /* 0x0000001fff9b7819 */ /* 0x100fe2000001149a */
[C-C-:B------:R-:W-:Y:S01]  /*1390*/  IMAD R161, R5.reuse, -0x10, -R154.reuse ;  /* 0xfffffff005a17824 */ /* 0x140fe200078e0a9a */
[----:B------:R-:W-:Y:S01]  /*13a0*/  LOP3.LUT R158, R158, 0x8, RZ, 0xc, !PT ;  /* 0x000000089e9e7812 */ /* 0x000fe200078e0cff */
[----:B------:R-:W-:Y:S01]  /*13b0*/  IMAD.U32 R159, RZ, RZ, UR45 ;  /* 0x0000002dff9f7e24 */ /* 0x000fe2000f8e00ff */
[----:B------:R-:W-:Y:S01]  /*13c0*/  LOP3.LUT R160, R160, 0x18, RZ, 0x3c, !PT ;  /* 0x00000018a0a07812 */ /* 0x000fe200078e3cff */
[----:B------:R-:W-:-:S04]  /*13d0*/  IMAD.WIDE R154, R5, 0x10, R154 ;  /* 0x00000010059a7825 */ /* 0x000fc800078e029a */
[----:B------:R-:W-:Y:S02]  /*13e0*/  VIADD R157, R159, UR42 ;  /* 0x0000002a9f9d7c36 */ /* 0x000fe40008000000 */
[----:B------:R-:W-:-:S07]  /*13f0*/  VIADD R161, R161, UR5 ;  /* 0x00000005a1a17c36 */ /* 0x000fce0008000000 */
.L_x_294:
[----:B------:R-:W-:Y:S01]  /*1400*/  SHF.L.U32 R0, R163, 0x1f, RZ ;  /* 0x0000001fa3007819 */ /* 0x000fe200000006ff */
[----:B------:R-:W-:Y:S02]  /*1410*/  ULDC UR4, c[0x0][0x28c] ;  /* 0x0000a30000047ab9 */ /* 0x000fe40000000800 */
[----:B------:R-:W-:Y:S01]  /*1420*/  ISETP.LT.AND P1, PT, RZ, UR4, PT ;  /* 0x00000004ff007c0c */ /* 0x000fe2000bf21270 */
[----:B-1----:R-:W1:Y:S02]  /*1430*/  SYNCS.PHASECHK.TRANS64.TRYWAIT P0, [R159+UR42], R0 ;  /* 0x000000009f0075a7 */ /* 0x002e64000800016a */
[----:B-1-34-:R-:W-:Y:S10]  /*1440*/  @!P0 BRA `(.L_x_15) ;  /* 0x0000008400248947 */ /* 0x01aff40003800000 */
.L_x_315:
[----:B------:R-:W-:Y:S05]  /*1450*/  @P1 BRA `(.L_x_16) ;  /* 0x0000000000401947 */ /* 0x000fea0003800000 */
[----:B-1----:R-:W-:Y:S01]  /*1460*/  MOV R0, 0x0 ;  /* 0x0000000000007802 */ /* 0x002fe20000000f00 */
[----:B------:R-:W-:Y:S01]  /*1470*/  ULDC.64 UR4, c[0x4][0x68] ;  /* 0x01001a0000047ab9 */ /* 0x000fe20000000a00 */
[----:B------:R-:W-:Y:S01]  /*1480*/  ULDC.64 UR6, c[0x4][0x8] ;  /* 0x0100020000067ab9 */ /* 0x000fe20000000a00 */
[----:B------:R-:W-:Y:S01]  /*1490*/  IMAD.U32 R4, RZ, RZ, UR4 ;  /* 0x00000004ff047e24 */ /* 0x000fe2000f8e00ff */
[----:B------:R1:W2:Y:S01]  /*14a0*/  LDC.64 R14, c[0x4][R0] ;  /* 0x01000000000e7b82 */ /* 0x0002a20000000a00 */
[----:B------:R-:W-:Y:S01]  /*14b0*/  IMAD.U32 R5, RZ, RZ, UR5 ;  /* 0x00000005ff057e24 */ /* 0x000fe2000f8e00ff */
[----:B------:R-:W-:Y:S01]  /*14c0*/  ULDC.64 UR4, c[0x4][0x70] ;  /* 0x01001c0000047ab9 */ /* 0x000fe20000000a00 */
[----:B------:R-:W-:Y:S02]  /*14d0*/  IMAD.U32 R10, RZ, RZ, UR6 ;  /* 0x00000006ff0a7e24 */ /* 0x000fe4000f8e00ff */
[----:B------:R-:W-:Y:S02]  /*14e0*/  IMAD.U32 R6, RZ, RZ, UR4 ;  /* 0x00000004ff067e24 */ /* 0x000fe4000f8e00ff */
[----:B------:R-:W-:-:S02]  /*14f0*/  IMAD.U32 R7, RZ, RZ, UR5 ;  /* 0x00000005ff077e24 */ /* 0x000fc4000f8e00ff */
[----:B------:R-:W-:Y:S02]  /*1500*/  IMAD.U32 R11, RZ, RZ, UR7 ;  /* 0x00000007ff0b7e24 */ /* 0x000fe4000f8e00ff */
[----:B------:R-:W-:Y:S02]  /*1510*/  IMAD.MOV.U32 R8, RZ, RZ, 0x1e1 ;  /* 0x000001e1ff087424 */ /* 0x000fe400078e00ff */
[----:B0-----:R-:W-:Y:S02]  /*1520*/  IMAD.MOV.U32 R12, RZ, RZ, 0x1 ;  /* 0x00000001ff0c7424 */ /* 0x001fe400078e00ff */
[----:B-1----:R-:W-:-:S07]  /*1530*/  IMAD.MOV.U32 R13, RZ, RZ, RZ ;  /* 0x000000ffff0d7224 */ /* 0x002fce00078e00ff */
[----:B------:R-:W-:-:S07]  /*1540*/  LEPC R20, `(.L_x_16) ;  /* 0x000000001014794e */ /* 0x000fce0000000000 */
[----:B--2--5:R-:W-:Y:S05]  /*1550*/  CALL.ABS.NOINC R14 ;  /* 0x000000000e007343 */ /* 0x024fea0003c00000 */
.L_x_16:
[----:B-1----:R-:W-:-:S04]  /*1560*/  LOP3.LUT R0, R16, 0x1, RZ, 0xfc, !PT ;  /* 0x0000000110007812 */ /* 0x002fc800078efcff */
[----:B------:R-:W-:-:S13]  /*1570*/  ISETP.NE.AND P0, PT, R0, 0x3, PT ;  /* 0x000000030000780c */ /* 0x000fda0003f05270 */
[----:B------:R-:W-:Y:S05]  /*1580*/  @!P0 BRA `(.L_x_17) ;  /* 0x0000000000048947 */ /* 0x000fea0003800000 */
[----:B------:R-:W-:Y:S01]  /*1590*/  BPT.TRAP 0x1 ;  /* 0x000000040000795c */ /* 0x000fe20000300000 */
.L_x_17:
[----:B------:R-:W-:Y:S02]  /*15a0*/  IMAD.U32 R3, RZ, RZ, UR38 ;  /* 0x00000026ff037e24 */ /* 0x000fe4000f8e00ff */
[----:B------:R-:W-:-:S03]  /*15b0*/  IMAD.U32 R0, RZ, RZ, UR39 ;  /* 0x00000027ff007e24 */ /* 0x000fc6000f8e00ff */
[----:B------:R-:W-:Y:S02]  /*15c0*/  LEA R3, R3, UR41, 0x3 ;  /* 0x0000002903037c11 */ /* 0x000fe4000f8e18ff */
[----:B------:R-:W-:-:S04]  /*15d0*/  SHF.L.U32 R0, R0, 0x1f, RZ ;  /* 0x0000001f00007819 */ /* 0x000fc800000006ff */
[----:B------:R1:W2:Y:S01]  /*15e0*/  SYNCS.PHASECHK.TRANS64.TRYWAIT P1, [R3+URZ], R0 ;  /* 0x00000000030075a7 */ /* 0x0002a2000802017f */
[----:B------:R-:W-:Y:S05]  /*15f0*/  @!P0 BRA `(.L_x_18) ;  /* 0x0000000000048947 */ /* 0x000fea0003800000 */
[----:B------:R-:W-:Y:S01]  /*1600*/  BPT.TRAP 0x1 ;  /* 0x000000040000795c */ /* 0x000fe20000300000 */
.L_x_18:
[----:B------:R-:W-:-:S05]  /*1610*/  IMAD.U32 R4, RZ, RZ, UR43 ;  /* 0x0000002bff047e24 */ /* 0x000fca000f8e00ff */
[----:B------:R-:W-:Y:S01]  /*1620*/  ISETP.GE.AND P2, PT, R4, 0x1, PT ;  /* 0x000000010400780c */ /* 0x000fe20003f46270 */
[----:B--2---:R-:W-:-:S12]  /*1630*/  @P1 BRA `(.L_x_19) ;  /* 0x0000000000081947 */ /* 0x004fd80003800000 */
[----:B------:R-:W2:Y:S02]  /*1640*/  SYNCS.PHASECHK.TRANS64.TRYWAIT P1, [R3+URZ], R0 ;  /* 0x00000000030075a7 */ /* 0x000ea4000802017f */
[----:B--2---:R-:W-:Y:S05]  /*1650*/  @!P1 BRA `(.L_x_20) ;  /* 0x0000008000b49947 */ /* 0x004fea0003800000 */
.L_x_19:
[----:B------:R-:W-:Y:S05]  /*1660*/  WARPSYNC.ALL ;  /* 0x0000000000007948 */ /* 0x000fea0003800000 */
[----:B------:R-:W-:Y:S01]  /*1670*/  UIADD3 UR4, UR41, 0x100, URZ ;  /* 0x0000010029047890 */ /* 0x000fe2000fffe03f */
[----:B------:R-:W-:Y:S01]  /*1680*/  WARPGROUP.ARRIVE ;  /* 0x00000000000079c5 */ /* 0x000fe20000000000 */
[----:B------:R-:W-:Y:S02]  /*1690*/  UIADD3 UR5, UR41, 0x6100, URZ ;  /* 0x0000610029057890 */ /* 0x000fe4000fffe03f */
[----:B------:R-:W-:Y:S02]  /*16a0*/  USHF.R.U32.HI UR4, URZ, 0x4, UR4 ;  /* 0x000000043f047899 */ /* 0x000fe40008011604 */
[----:B------:R-:W-:-:S02]  /*16b0*/  USHF.R.U32.HI UR5, URZ, 0x4, UR5 ;  /* 0x000000043f057899 */ /* 0x000fc40008011605 */
[----:B------:R-:W-:Y:S02]  /*16c0*/  ULOP3.LUT UR4, UR4, 0x3fff, URZ, 0xc0, !UPT ;  /* 0x00003fff04047892 */ /* 0x000fe4000f8ec03f */
[----:B------:R-:W-:Y:S02]  /*16d0*/  ULOP3.LUT UR5, UR5, 0x3fff, URZ, 0xc0, !UPT ;  /* 0x00003fff05057892 */ /* 0x000fe4000f8ec03f */
[----:B------:R-:W-:Y:S02]  /*16e0*/  ULOP3.LUT UR8, UR4, 0x10000, URZ, 0xfc, !UPT ;  /* 0x0001000004087892 */ /* 0x000fe4000f8efc3f */
[----:B------:R-:W-:Y:S02]  /*16f0*/  ULOP3.LUT UR9, UR5, 0x10000, URZ, 0xfc, !UPT ;  /* 0x0001000005097892 */ /* 0x000fe4000f8efc3f */
[----:B------:R-:W-:Y:S02]  /*1700*/  ULEA UR10, UR38, UR8, 0x9 ;  /* 0x00000008260a7291 */ /* 0x000fe4000f8e483f */
[----:B------:R-:W-:Y:S01]  /*1710*/  ULEA UR11, UR38, UR9, 0xb ;  /* 0x00000009260b7291 */ /* 0x000fe2000f8e583f */
[----:B------:R-:W-:Y:S01]  /*1720*/  UMOV UR5, 0x40000040 ;  /* 0x4000004000057882 */ /* 0x000fe20000000000 */
[----:B------:R-:W-:-:S03]  /*1730*/  UMOV UR7, 0x40000040 ;  /* 0x4000004000077882 */ /* 0x000fc60000000000 */
[----:B------:R-:W-:Y:S02]  /*1740*/  UMOV UR4, UR10 ;  /* 0x0000000a00047c82 */ /* 0x000fe40008000000 */
[----:B------:R-:W-:Y:S02]  /*1750*/  UMOV UR6, UR11 ;  /* 0x0000000b00067c82 */ /* 0x000fe40008000000 */
[----:B------:R-:W-:Y:S01]  /*1760*/  IGMMA.64x256x32.S8.S8 R24, gdesc[UR4], RZ, !UPT, gsb0 ;  /* 0x06600000041879f1 */ /* 0x000fe2000c0410ff */
[----:B------:R-:W-:Y:S02]  /*1770*/  UIADD3 UR4, UR10, 0x2, URZ ;  /* 0x000000020a047890 */ /* 0x000fe4000fffe03f */
[----:B------:R-:W-:Y:S01]  /*1780*/  UIADD3 UR6, UR11, 0x2, URZ ;  /* 0x000000020b067890 */ /* 0x000fe2000fffe03f */
[----:B------:R-:W-:Y:S01]  /*1790*/  UMOV UR5, 0x40000040 ;  /* 0x4000004000057882 */ /* 0x000fe20000000000 */
[----:B------:R-:W-:Y:S01]  /*17a0*/  UMOV UR7, 0x40000040 ;  /* 0x4000004000077882 */ /* 0x000fe20000000000 */
[----:B------:R-:W-:-:S02]  /*17b0*/  WARPGROUP.DEPBAR.LE gsb0, 0x0 ;  /* 0x00008000000079c5 */ /* 0x000fc40000010000 */
[----:B------:R-:W-:-:S06]  /*17c0*/  WARPGROUP.ARRIVE ;  /* 0x00000000000079c5 */ /* 0x000fcc0000000000 */
[----:B------:R-:W-:Y:S01]  /*17d0*/  IGMMA.64x256x32.S8.S8 R24, gdesc[UR4], R24, gsb0 ;  /* 0x06600000041879f1 */ /* 0x000fe20008041018 */
[----:B------:R-:W-:Y:S02]  /*17e0*/  UIADD3 UR4, UR10, 0x4, URZ ;  /* 0x000000040a047890 */ /* 0x000fe4000fffe03f */
[----:B------:R-:W-:Y:S01]  /*17f0*/  UIADD3 UR6, UR11, 0x4, URZ ;  /* 0x000000040b067890 */ /* 0x000fe2000fffe03f */
[----:B------:R-:W-:Y:S01]  /*1800*/  UMOV UR5, 0x40000040 ;  /* 0x4000004000057882 */ /* 0x000fe20000000000 */
[----:B------:R-:W-:Y:S01]  /*1810*/  UMOV UR7, 0x40000040 ;  /* 0x4000004000077882 */ /* 0x000fe20000000000 */
[----:B------:R-:W-:Y:S02]  /*1820*/  WARPGROUP.DEPBAR.LE gsb0, 0x0 ;  /* 0x00008000000079c5 */ /* 0x000fe40000010000 */
        /* <DEDUP_REMOVED lines=8> */
[----:B------:R-:W-:Y:S03]  /*18b0*/  IGMMA.64x256x32.S8.S8 R24, gdesc[UR4], R24, gsb0 ;  /* 0x06600000041879f1 */ /* 0x000fe60008041018 */
[----:B------:R-:W-:Y:S02]  /*18c0*/  WARPGROUP.DEPBAR.LE gsb0, 0x0 ;  /* 0x00008000000079c5 */ /* 0x000fe40000010000 */
[----:B------:R-:W-:Y:S05]  /*18d0*/  @!P2 BRA `(.L_x_21) ;  /* 0x000000040010a947 */ /* 0x000fea0003800000 */
[----:B------:R-:W-:Y:S01]  /*18e0*/  UIADD3 UR4, UR38, 0x1, URZ ;  /* 0x0000000126047890 */ /* 0x000fe2000fffe03f */
[----:B-12---:R-:W-:Y:S01]  /*18f0*/  IMAD.U32 R0, RZ, RZ, UR43 ;  /* 0x0000002bff007e24 */ /* 0x006fe2000f8e00ff */
[----:B------:R-:W-:Y:S02]  /*1900*/  UMOV UR11, UR38 ;  /* 0x00000026000b7c82 */ /* 0x000fe40008000000 */
[----:B------:R-:W-:-:S04]  /*1910*/  UISETP.NE.AND UP0, UPT, UR4, 0x3, UPT ;  /* 0x000000030400788c */ /* 0x000fc8000bf05270 */
[----:B------:R-:W-:Y:S02]  /*1920*/  USEL UR5, URZ, 0x1, UP0 ;  /* 0x000000013f057887 */ /* 0x000fe40008000000 */
[----:B------:R-:W-:Y:S02]  /*1930*/  USEL UR10, UR4, URZ, UP0 ;  /* 0x0000003f040a7287 */ /* 0x000fe40008000000 */
[----:B------:R-:W-:-:S06]  /*1940*/  ULOP3.LUT UR5, UR39, UR5, URZ, 0x3c, !UPT ;  /* 0x0000000527057292 */ /* 0x000fcc000f8e3c3f */
[----:B------:R-:W-:-:S07]  /*1950*/  IMAD.U32 R5, RZ, RZ, UR5 ;  /* 0x00000005ff057e24 */ /* 0x000fce000f8e00ff */
.L_x_28:
[----:B-12---:R-:W-:Y:S05]  /*1960*/  @!P0 BRA `(.L_x_22) ;  /* 0x0000000000048947 */ /* 0x006fea0003800000 */
[----:B------:R-:W-:Y:S01]  /*1970*/  BPT.TRAP 0x1 ;  /* 0x000000040000795c */ /* 0x000fe20000300000 */
.L_x_22:
[----:B------:R-:W-:Y:S01]  /*1980*/  ULEA UR4, UR10, UR41, 0x3 ;  /* 0x000000290a047291 */ /* 0x000fe2000f8e183f */
[----:B------:R-:W-:-:S08]  /*1990*/  SHF.L.U32 R3, R5, 0x1f, RZ ;  /* 0x0000001f05037819 */ /* 0x000fd000000006ff */
[----:B------:R1:W2:Y:S01]  /*19a0*/  SYNCS.PHASECHK.TRANS64.TRYWAIT P1, [UR4], R3 ;  /* 0x00000003ff0075a7 */ /* 0x0002a20008020144 */
[----:B------:R-:W-:Y:S05]  /*19b0*/  @!P0 BRA `(.L_x_23) ;  /* 0x0000000000048947 */ /* 0x000fea0003800000 */
[----:B------:R-:W-:Y:S01]  /*19c0*/  BPT.TRAP 0x1 ;  /* 0x000000040000795c */ /* 0x000fe20000300000 */
.L_x_23:
[----:B--2---:R-:W-:Y:S05]  /*19d0*/  @P1 BRA `(.L_x_24) ;  /* 0x0000000000081947 */ /* 0x004fea0003800000 */
[----:B------:R-:W2:Y:S02]  /*19e0*/  SYNCS.PHASECHK.TRANS64.TRYWAIT P1, [UR4], R3 ;  /* 0x00000003ff0075a7 */ /* 0x000ea40008020144 */
[----:B--2---:R-:W-:Y:S05]  /*19f0*/  @!P1 BRA `(.L_x_25) ;  /* 0x0000007c00e09947 */ /* 0x004fea0003800000 */
.L_x_24:
[----:B------:R-:W-:Y:S01]  /*1a00*/  ULEA UR12, UR10, UR8, 0x9 ;  /* 0x000000080a0c7291 */ /* 0x000fe2000f8e483f */
[----:B------:R-:W-:Y:S01]  /*1a10*/  WARPGROUP.ARRIVE ;  /* 0x00000000000079c5 */ /* 0x000fe20000000000 */
[----:B------:R-:W-:Y:S01]  /*1a20*/  ULEA UR13, UR10, UR9, 0xb ;  /* 0x000000090a0d7291 */ /* 0x000fe2000f8e583f */
[----:B------:R-:W-:Y:S01]  /*1a30*/  UMOV UR5, 0x40000040 ;  /* 0x4000004000057882 */ /* 0x000fe20000000000 */
[----:B------:R-:W-:-:S03]  /*1a40*/  UMOV UR7, 0x40000040 ;  /* 0x4000004000077882 */ /* 0x000fc60000000000 */
[----:B------:R-:W-:Y:S02]  /*1a50*/  UMOV UR4, UR12 ;  /* 0x0000000c00047c82 */ /* 0x000fe40008000000 */
[----:B------:R-:W-:Y:S02]  /*1a60*/  UMOV UR6, UR13 ;  /* 0x0000000d00067c82 */ /* 0x000fe40008000000 */
[----:B------:R-:W-:Y:S01]  /*1a70*/  IGMMA.64x256x32.S8.S8 R24, gdesc[UR4], R24, gsb0 ;  /* 0x06600000041879f1 */ /* 0x000fe20008041018 */
        /* <DEDUP_REMOVED lines=23> */
[----:B------:R-:W-:Y:S01]  /*1bf0*/  BPT.TRAP 0x1 ;  /* 0x000000040000795c */ /* 0x000fe20000300000 */
.L_x_26:
[----:B------:R-:W-:Y:S01]  /*1c00*/  ULEA UR4, UR11, UR41, 0x3 ;  /* 0x000000290b047291 */ /* 0x000fe2000f8e183f */
[----:B------:R-:W-:-:S03]  /*1c10*/  ISETP.GT.U32.AND P1, PT, R16, 0x1, PT ;  /* 0x000000011000780c */ /* 0x000fc60003f24070 */
[----:B------:R-:W-:-:S04]  /*1c20*/  UIADD3 UR4, UR4, 0x18, URZ ;  /* 0x0000001804047890 */ /* 0x000fc8000fffe03f */
[----:B------:R-:W-:-:S09]  /*1c30*/  UPRMT UR4, URZ, 0x654, UR4 ;  /* 0x000006543f047896 */ /* 0x000fd20008000004 */
[----:B------:R-:W-:Y:S01]  /*1c40*/  SYNCS.ARRIVE.TRANS64.RED.A1T0 RZ, [UR4], RZ ;  /* 0x000000ffffff79a7 */ /* 0x000fe20008100404 */
[----:B------:R-:W-:Y:S05]  /*1c50*/  @P1 BRA `(.L_x_27) ;  /* 0x0000000000041947 */ /* 0x000fea0003800000 */
[----:B------:R-:W-:Y:S01]  /*1c60*/  BPT.TRAP 0x1 ;  /* 0x000000040000795c */ /* 0x000fe20000300000 */
.L_x_27:
[----:B------:R-:W-:Y:S01]  /*1c70*/  UIADD3 UR10, UR10, 0x1, URZ ;  /* 0x000000010a0a7890 */ /* 0x000fe2000fffe03f */
[C---:B------:R-:W-:Y:S01]  /*1c80*/  ISETP.GT.AND P1, PT, R0.reuse, 0x1, PT ;  /* 0x000000010000780c */ /* 0x040fe20003f24270 */
[----:B------:R-:W-:Y:S01]  /*1c90*/  UIADD3 UR11, UR11, 0x1, URZ ;  /* 0x000000010b0b7890 */ /* 0x000fe2000fffe03f */
[----:B------:R-:W-:Y:S01]  /*1ca0*/  VIADD R0, R0, 0xffffffff ;  /* 0xffffffff00007836 */ /* 0x000fe20000000000 */
[----:B------:R-:W-:Y:S02]  /*1cb0*/  UISETP.NE.AND UP0, UPT, UR10, 0x3, UPT ;  /* 0x000000030a00788c */ /* 0x000fe4000bf05270 */
[----:B------:R-:W-:Y:S02]  /*1cc0*/  UISETP.NE.AND UP1, UPT, UR11, 0x3, UPT ;  /* 0x000000030b00788c */ /* 0x000fe4000bf25270 */
[----:B------:R-:W-:Y:S02]  /*1cd0*/  USEL UR4, URZ, 0x1, UP0 ;  /* 0x000000013f047887 */ /* 0x000fe40008000000 */
[----:B------:R-:W-:-:S02]  /*1ce0*/  USEL UR10, UR10, URZ, UP0 ;  /* 0x0000003f0a0a7287 */ /* 0x000fc40008000000 */
[----:B------:R-:W-:Y:S02]  /*1cf0*/  USEL UR11, UR11, URZ, UP1 ;  /* 0x0000003f0b0b7287 */ /* 0x000fe40008800000 */
[----:B------:R-:W-:Y:S01]  /*1d00*/  LOP3.LUT R5, R5, UR4, RZ, 0x3c, !PT ;  /* 0x0000000405057c12 */ /* 0x000fe2000f8e3cff */
[----:B------:R-:W-:Y:S09]  /*1d10*/  @P1 BRA `(.L_x_28) ;  /* 0xfffffffc00101947 */ /* 0x000ff2000383ffff */
.L_x_21:
[----:B-12---:R-:W1:Y:S01]  /*1d20*/  LDC R0, c[0x0][0x28c] ;  /* 0x0000a300ff007b82 */ /* 0x006e620000000800 */
[----:B------:R2:W-:Y:S01]  /*1d30*/  SYNCS.ARRIVE.TRANS64.A1T0 RZ, [R158+UR45], RZ ;  /* 0x000000ff9eff79a7 */ /* 0x0005e2000810002d */
[----:B-1----:R-:W-:-:S13]  /*1d40*/  ISETP.GE.AND P1, PT, R0, 0x1, PT ;  /* 0x000000010000780c */ /* 0x002fda0003f26270 */
[----:B--2---:R-:W-:Y:S05]  /*1d50*/  @!P1 BRA `(.L_x_29) ;  /* 0x0000000000349947 */ /* 0x004fea0003800000 */
[----:B------:R-:W-:Y:S05]  /*1d60*/  @!P0 BRA `(.L_x_30) ;  /* 0x0000000000048947 */ /* 0x000fea0003800000 */
[----:B------:R-:W-:Y:S01]  /*1d70*/  BPT.TRAP 0x1 ;  /* 0x000000040000795c */ /* 0x000fe20000300000 */
.L_x_30:
[----:B------:R-:W-:Y:S01]  /*1d80*/  UIADD3 UR6, UR43, UR38, URZ ;  /* 0x000000262b067290 */ /* 0x000fe2000fffe03f */
[----:B------:R-:W-:-:S03]  /*1d90*/  ISETP.GT.U32.AND P0, PT, R16, 0x1, PT ;  /* 0x000000011000780c */ /* 0x000fc60003f04070 */
[----:B------:R-:W-:-:S04]  /*1da0*/  UIMAD.WIDE.U32 UR4, UR6, -0x55555555, URZ ;  /* 0xaaaaaaab060478a5 */ /* 0x000fc8000f8e003f */
[----:B------:R-:W-:-:S04]  /*1db0*/  USHF.R.U32.HI UR4, URZ, 0x1, UR5 ;  /* 0x000000013f047899 */ /* 0x000fc80008011605 */
[----:B------:R-:W-:-:S04]  /*1dc0*/  UIMAD UR6, UR4, -0x3, UR6 ;  /* 0xfffffffd040678a4 */ /* 0x000fc8000f8e0206 */
[----:B------:R-:W-:-:S04]  /*1dd0*/  ULEA UR6, UR6, UR41, 0x3 ;  /* 0x0000002906067291 */ /* 0x000fc8000f8e183f */
[----:B------:R-:W-:-:S04]  /*1de0*/  UIADD3 UR6, UR6, 0x18, URZ ;  /* 0x0000001806067890 */ /* 0x000fc8000fffe03f */
[----:B------:R-:W-:-:S09]  /*1df0*/  UPRMT UR6, URZ, 0x654, UR6 ;  /* 0x000006543f067896 */ /* 0x000fd20008000006 */
[----:B------:R-:W-:Y:S01]  /*1e00*/  SYNCS.ARRIVE.TRANS64.RED.A1T0 RZ, [UR6], RZ ;  /* 0x000000ffffff79a7 */ /* 0x000fe20008100406 */
[----:B------:R-:W-:Y:S05]  /*1e10*/  @P0 BRA `(.L_x_29) ;  /* 0x0000000000040947 */ /* 0x000fea0003800000 */
[----:B------:R-:W-:Y:S01]  /*1e20*/  BPT.TRAP 0x1 ;  /* 0x000000040000795c */ /* 0x000fe20000300000 */
.L_x_29:
[----:B------:R-:W-:Y:S01]  /*1e30*/  SHF.L.U32 R0, R163, 0x1f, RZ ;  /* 0x0000001fa3007819 */ /* 0x000fe200000006ff */
[----:B------:R-:W-:Y:S01]  /*1e40*/  UIADD3 UR38, UR44, UR38, URZ ;  /* 0x000000262c267290 */ /* 0x000fe2000fffe03f */
[----:B------:R-:W1:Y:S01]  /*1e50*/  LDC R7, c[0x0][0x288] ;  /* 0x0000a200ff077b82 */ /* 0x000e620000000800 */
[----:B------:R-:W-:Y:S01]  /*1e60*/  UISETP.GE.U32.AND UP1, UPT, UR44, 0x3, UPT ;  /* 0x000000032c00788c */ /* 0x000fe2000bf26070 */
[----:B------:R-:W-:Y:S01]  /*1e70*/  IMAD.SHL.U32 R8, R156, 0x2, RZ ;  /* 0x000000029c087824 */ /* 0x000fe200078e00ff */
[----:B------:R-:W-:Y:S02]  /*1e80*/  UISETP.GT.U32.AND UP0, UPT, UR38, 0x2, UPT ;  /* 0x000000022600788c */ /* 0x000fe4000bf04070 */
[----:B------:R-:W-:Y:S02]  /*1e90*/  UIMAD.WIDE.U32 UR4, UR38, -0x55555555, URZ ;  /* 0xaaaaaaab260478a5 */ /* 0x000fe4000f8e003f */
[----:B------:R-:W-:Y:S01]  /*1ea0*/  UISETP.LT.U32.AND UP0, UPT, UR44, 0x3, UP0 ;  /* 0x000000032c00788c */ /* 0x000fe20008701070 */
[----:B------:R-:W2:Y:S01]  /*1eb0*/  SYNCS.PHASECHK.TRANS64.TRYWAIT P0, [R159+UR42+0x10], R0 ;  /* 0x000010009f0075a7 */ /* 0x000ea2000800016a */
[----:B------:R-:W-:Y:S01]  /*1ec0*/  USHF.R.U32.HI UR4, URZ, 0x1, UR5 ;  /* 0x000000013f047899 */ /* 0x000fe20008011605 */
[----:B------:R-:W-:Y:S01]  /*1ed0*/  SHF.R.S32.HI R9, RZ, 0x1f, R8 ;  /* 0x0000001fff097819 */ /* 0x000fe20000011408 */
[----:B------:R-:W-:-:S02]  /*1ee0*/  USEL UR6, URZ, 0x1, !UP0 ;  /* 0x000000013f067887 */ /* 0x000fc4000c000000 */
[----:B------:R-:W-:Y:S02]  /*1ef0*/  UIMAD UR38, UR4, -0x3, UR38 ;  /* 0xfffffffd042678a4 */ /* 0x000fe4000f8e0226 */
[----:B------:R-:W-:-:S04]  /*1f00*/  ULOP3.LUT UR39, UR39, UR6, URZ, 0x3c, !UPT ;  /* 0x0000000627277292 */ /* 0x000fc8000f8e3c3f */
[----:B------:R-:W-:Y:S01]  /*1f10*/  @UP1 ULOP3.LUT UR39, UR39, 0x1, UR4, 0x78, !UPT ;  /* 0x0000000127271892 */ /* 0x000fe2000f8e7804 */
[----:B-12---:R-:W-:Y:S11]  /*1f20*/  @!P0 BRA `(.L_x_31) ;  /* 0x0000007800ac8947 */ /* 0x006ff60003800000 */
.L_x_316:
[----:B-1----:R-:W-:Y:S01]  /*1f30*/  IMAD.SHL.U32 R0, R19, 0x40, RZ ;  /* 0x0000004013007824 */ /* 0x002fe200078e00ff */
[----:B------:R-:W-:Y:S01]  /*1f40*/  ULDC UR6, c[0x0][0x284] ;  /* 0x0000a10000067ab9 */ /* 0x000fe20000000800 */
[----:B------:R-:W-:Y:S01]  /*1f50*/  IMAD.SHL.U32 R22, R22, 0x100, RZ ;  /* 0x0000010016167824 */ /* 0x000fe200078e00ff */
[----:B------:R-:W-:Y:S01]  /*1f60*/  SHF.R.S32.HI R15, RZ, 0x1f, R2 ;  /* 0x0000001fff0f7819 */ /* 0x000fe20000011402 */
[----:B------:R-:W-:Y:S01]  /*1f70*/  ULDC.64 UR4, c[0x0][0x5d0] ;  /* 0x0001740000047ab9 */ /* 0x000fe20000000a00 */
[----:B------:R-:W-:Y:S01]  /*1f80*/  ISETP.GE.AND P0, PT, R0, UR6, PT ;  /* 0x0000000600007c0c */ /* 0x000fe2000bf06270 */
[----:B------:R-:W-:Y:S01]  /*1f90*/  IMAD.WIDE.U32 R4, R2, UR4, R8 ;  /* 0x0000000402047c25 */ /* 0x000fe2000f8e0008 */
[----:B------:R-:W-:Y:S02]  /*1fa0*/  SHF.R.S32.HI R14, RZ, 0x1f, R22 ;  /* 0x0000001fff0e7819 */ /* 0x000fe40000011416 */
[C---:B------:R-:W-:Y:S01]  /*1fb0*/  ISETP.GE.OR P0, PT, R22.reuse, R7, P0 ;  /* 0x000000071600720c */ /* 0x040fe20000706670 */
[----:B------:R-:W-:Y:S01]  /*1fc0*/  IMAD R3, R15, UR4, RZ ;  /* 0x000000040f037c24 */ /* 0x000fe2000f8e02ff */
[----:B------:R-:W-:-:S03]  /*1fd0*/  IADD3 R4, P1, R22, R4, RZ ;  /* 0x0000000416047210 */ /* 0x000fc60007f3e0ff */
[----:B------:R-:W-:-:S05]  /*1fe0*/  IMAD R3, R2, UR5, R3 ;  /* 0x0000000502037c24 */ /* 0x000fca000f8e0203 */
[----:B------:R-:W-:-:S03]  /*1ff0*/  IADD3.X R5, R14, R5, R3, P1, !PT ;  /* 0x000000050e057210 */ /* 0x000fc60000ffe403 */
[----:B------:R-:W-:Y:S05]  /*2000*/  @P0 BRA `(.L_x_32) ;  /* 0x0000006000b00947 */ /* 0x000fea0003800000 */
[----:B0-----:R-:W0:Y:S01]  /*2010*/  LDC.64 R12, c[0x0][0x5c8] ;  /* 0x00017200ff0c7b82 */ /* 0x001e220000000a00 */
[----:B------:R-:W-:Y:S01]  /*2020*/  IMAD.WIDE R10, R19, 0x40, R154 ;  /* 0x00000040130a7825 */ /* 0x000fe200078e029a */
[----:B------:R-:W-:Y:S01]  /*2030*/  ULDC.64 UR4, c[0x0][0x5c0] ;  /* 0x0001700000047ab9 */ /* 0x000fe20000000a00 */
[----:B------:R-:W-:Y:S02]  /*2040*/  BSSY B0, `(.L_x_32) ;  /* 0x0000628000007945 */ /* 0x000fe40003800000 */
[----:B------:R-:W-:Y:S02]  /*2050*/  IMAD.IADD R19, R161, 0x1, -R0 ;  /* 0x00000001a1137824 */ /* 0x000fe400078e0a00 */
[-C--:B0-----:R-:W-:Y:S02]  /*2060*/  IMAD R3, R11, R12.reuse, RZ ;  /* 0x0000000c0b037224 */ /* 0x081fe400078e02ff */
[----:B------:R-:W-:-:S04]  /*2070*/  IMAD.WIDE.U32 R4, R10, R12, R4 ;  /* 0x0000000c0a047225 */ /* 0x000fc800078e0004 */
[----:B------:R-:W-:Y:S01]  /*2080*/  IMAD R3, R10, R13, R3 ;  /* 0x0000000d0a037224 */ /* 0x000fe200078e0203 */
[----:B------:R-:W-:-:S03]  /*2090*/  IADD3 R4, P0, R4, UR4, RZ ;  /* 0x0000000404047c10 */ /* 0x000fc6000ff1e0ff */
[----:B------:R-:W-:Y:S01]  /*20a0*/  IMAD.IADD R3, R5, 0x1, R3 ;  /* 0x0000000105037824 */ /* 0x000fe200078e0203 */
[----:B------:R-:W-:-:S04]  /*20b0*/  LEA R6, P1, R12, R4, 0x3 ;  /* 0x000000040c067211 */ /* 0x000fc800078218ff */
[----:B------:R-:W-:Y:S01]  /*20c0*/  IADD3.X R5, R3, UR5, RZ, P0, !PT ;  /* 0x0000000503057c10 */ /* 0x000fe200087fe4ff */
[----:B------:R-:W-:Y:S01]  /*20d0*/  IMAD R3, R156, -0x2, R7 ;  /* 0xfffffffe9c037824 */ /* 0x000fe200078e0207 */
[----:B-----5:R-:W-:Y:S02]  /*20e0*/  ISETP.NE.AND P0, PT, R152, RZ, PT ;  /* 0x000000ff9800720c */ /* 0x020fe40003f05270 */
[----:B------:R-:W-:Y:S01]  /*20f0*/  LEA.HI.X R7, R12, R5, R13, 0x3, P1 ;  /* 0x000000050c077211 */ /* 0x000fe200008f1c0d */
[----:B------:R-:W-:-:S10]  /*2100*/  IMAD.IADD R0, R3, 0x1, -R22 ;  /* 0x0000000103007824 */ /* 0x000fd400078e0a16 */
[----:B------:R-:W-:Y:S05]  /*2110*/  @!P0 BRA `(.L_x_33) ;  /* 0x0000004800608947 */ /* 0x000fea0003800000 */
[----:B------:R-:W0:Y:S01]  /*2120*/  LDC.64 R20, c[0x0][0x5b0] ;  /* 0x00016c00ff147b82 */ /* 0x000e220000000a00 */
[----:B------:R-:W-:Y:S01]  /*2130*/  ULDC.64 UR4, c[0x0][0x5b8] ;  /* 0x00016e0000047ab9 */ /* 0x000fe20000000a00 */
[----:B------:R-:W-:Y:S01]  /*2140*/  ISETP.GE.AND P1, PT, R19, 0x1, PT ;  /* 0x000000011300780c */ /* 0x000fe20003f26270 */
[----:B------:R-:W-:Y:S01]  /*2150*/  IMAD.WIDE.U32 R8, R2, UR4, R8 ;  /* 0x0000000402087c25 */ /* 0x000fe2000f8e0008 */
[----:B------:R-:W-:Y:S02]  /*2160*/  BSSY B1, `(.L_x_34) ;  /* 0x000000e000017945 */ /* 0x000fe40003800000 */
[----:B------:R-:W-:Y:S01]  /*2170*/  ISETP.LT.OR P5, PT, R0, 0x1, !P1 ;  /* 0x000000010000780c */ /* 0x000fe20004fa1670 */
[----:B------:R-:W-:Y:S01]  /*2180*/  IMAD R3, R15, UR4, RZ ;  /* 0x000000040f037c24 */ /* 0x000fe2000f8e02ff */
[----:B------:R-:W1:Y:S01]  /*2190*/  LDC.64 R164, c[0x0][0x5a8] ;  /* 0x00016a00ffa47b82 */ /* 0x000e620000000a00 */
[----:B------:R-:W-:Y:S02]  /*21a0*/  IADD3 R12, P0, R22, R8, RZ ;  /* 0x00000008160c7210 */ /* 0x000fe40007f1e0ff */
[----:B------:R-:W-:-:S05]  /*21b0*/  IMAD R3, R2, UR5, R3 ;  /* 0x0000000502037c24 */ /* 0x000fca000f8e0203 */
[----:B------:R-:W-:Y:S01]  /*21c0*/  IADD3.X R13, R14, R9, R3, P0, !PT ;  /* 0x000000090e0d7210 */ /* 0x000fe200007fe403 */
[-C--:B0-----:R-:W-:Y:S02]  /*21d0*/  IMAD R8, R11, R20.reuse, RZ ;  /* 0x000000140b087224 */ /* 0x081fe400078e02ff */
[----:B------:R-:W-:-:S04]  /*21e0*/  IMAD.WIDE.U32 R2, R10, R20, R12 ;  /* 0x000000140a027225 */ /* 0x000fc800078e000c */
[----:B------:R-:W-:Y:S01]  /*21f0*/  IMAD R15, R10, R21, R8 ;  /* 0x000000150a0f7224 */ /* 0x000fe200078e0208 */
[----:B-1----:R-:W-:-:S04]  /*2200*/  IADD3 R2, P0, R2, R164, RZ ;  /* 0x000000a402027210 */ /* 0x002fc80007f1e0ff */
[----:B------:R-:W-:Y:S01]  /*2210*/  IADD3.X R3, R165, R3, R15, P0, !PT ;  /* 0x00000003a5037210 */ /* 0x000fe200007fe40f */
[----:B------:R-:W-:Y:S08]  /*2220*/  @P5 BRA `(.L_x_35) ;  /* 0x0000000000045947 */ /* 0x000ff00003800000 */
[----:B------:R0:W5:Y:S02]  /*2230*/  LDG.E.U8 R162, desc[UR36][R2.64] ;  /* 0x0000002402a27981 */ /* 0x000164000c1e1100 */
.L_x_35:
[----:B------:R-:W-:Y:S05]  /*2240*/  BSYNC B1 ;  /* 0x0000000000017941 */ /* 0x000fea0003800000 */
.L_x_34:
[----:B-----5:R-:W-:Y:S01]  /*2250*/  LOP3.LUT R11, R162, 0xffff, RZ, 0xc0, !PT ;  /* 0x0000ffffa20b7812 */ /* 0x020fe200078ec0ff */
[C---:B------:R-:W-:Y:S01]  /*2260*/  IMAD.SHL.U32 R8, R20.reuse, 0x8, RZ ;  /* 0x0000000814087824 */ /* 0x040fe200078e00ff */
[----:B------:R-:W-:Y:S01]  /*2270*/  SHF.L.U64.HI R9, R20, 0x3, R21 ;  /* 0x0000000314097819 */ /* 0x000fe20000010215 */
[----:B------:R-:W-:Y:S01]  /*2280*/  BSSY B1, `(.L_x_36) ;  /* 0x000000e000017945 */ /* 0x000fe20003800000 */
[----:B------:R-:W-:Y:S02]  /*2290*/  PRMT R11, R11, 0x8880, RZ ;  /* 0x000088800b0b7816 */ /* 0x000fe400000000ff */
[----:B------:R-:W-:Y:S01]  /*22a0*/  ISETP.LT.OR P2, PT, R0, 0x2, !P1 ;  /* 0x000000020000780c */ /* 0x000fe20004f41670 */
[----:B------:R-:W-:Y:S01]  /*22b0*/  IMAD.WIDE.U32 R8, R10, R20, R8 ;  /* 0x000000140a087225 */ /* 0x000fe200078e0008 */
[----:B------:R-:W-:-:S03]  /*22c0*/  ISETP.GE.AND P0, PT, R19, 0x9, PT ;  /* 0x000000091300780c */ /* 0x000fc60003f06270 */
[----:B------:R-:W-:Y:S01]  /*22d0*/  IMAD R10, R11, R152, RZ ;  /* 0x000000980b0a7224 */ /* 0x000fe200078e02ff */
[----:B------:R-:W-:Y:S01]  /*22e0*/  IADD3 R8, P3, P4, R12, R164, R8 ;  /* 0x000000a40c087210 */ /* 0x000fe20007c7e008 */
[----:B------:R-:W-:Y:S02]  /*22f0*/  IMAD.IADD R14, R15, 0x1, R9 ;  /* 0x000000010f0e7824 */ /* 0x000fe400078e0209 */
[----:B------:R-:W-:-:S05]  /*2300*/  @!P5 IMAD R11, R24, R153, R10 ;  /* 0x00000099180bd224 */ /* 0x000fca00078e020a */
[----:B------:R1:W-:Y:S01]  /*2310*/  @!P5 STG.E.U8 desc[UR36][R4.64], R11 ;  /* 0x0000000b0400d986 */ /* 0x0003e2000c101124 */
[----:B------:R-:W-:Y:S05]  /*2320*/  @P2 BRA `(.L_x_37) ;  /* 0x00000000000c2947 */ /* 0x000fea0003800000 */
[----:B------:R-:W1:Y:S02]  /*2330*/  LDG.E.U8 R162, desc[UR36][R2.64+0x1] ;  /* 0x0000012402a27981 */ /* 0x000e64000c1e1100 */
[----:B-1----:R-:W-:-:S05]  /*2340*/  PRMT R11, R162, 0x8880, RZ ;  /* 0x00008880a20b7816 */ /* 0x002fca00000000ff */
[----:B------:R-:W-:-:S07]  /*2350*/  IMAD R10, R11, R152, RZ ;  /* 0x000000980b0a7224 */ /* 0x000fce00078e02ff */
.L_x_37:
[----:B------:R-:W-:Y:S05]  /*2360*/  BSYNC B1 ;  /* 0x0000000000017941 */ /* 0x000fea0003800000 */
.L_x_36:
[C---:B------:R-:W-:Y:S01]  /*2370*/  ISETP.LT.OR P5, PT, R0.reuse, 0x1, !P0 ;  /* 0x000000010000780c */ /* 0x040fe200047a1670 */
[----:B------:R-:W-:Y:S01]  /*2380*/  @!P2 IMAD R25, R25, R153, R10 ;  /* 0x000000991919a224 */ /* 0x000fe200078e020a */
[----:B------:R-:W-:Y:S01]  /*2390*/  BSSY B1, `(.L_x_38) ;  /* 0x000000a000017945 */ /* 0x000fe20003800000 */
[----:B------:R-:W-:Y:S02]  /*23a0*/  IADD3.X R9, R13, R165, R14, P3, P4 ;  /* 0x000000a50d097210 */ /* 0x000fe40001fe840e */
[C---:B------:R-:W-:Y:S01]  /*23b0*/  ISETP.LT.OR P3, PT, R0.reuse, 0x2, !P0 ;  /* 0x000000020000780c */ /* 0x040fe20004761670 */
[----:B------:R2:W-:Y:S01]  /*23c0*/  @!P2 STG.E.U8 desc[UR36][R4.64+0x1], R25 ;  /* 0x000001190400a986 */ /* 0x0005e2000c101124 */
[C---:B------:R-:W-:Y:S02]  /*23d0*/  ISETP.LT.OR P4, PT, R0.reuse, 0x9, !P1 ;  /* 0x000000090000780c */ /* 0x040fe40004f81670 */
[----:B------:R-:W-:-:S04]  /*23e0*/  ISETP.LT.OR P2, PT, R0, 0xa, !P1 ;  /* 0x0000000a0000780c */ /* 0x000fc80004f41670 */
[----:B------:R-:W-:Y:S09]  /*23f0*/  @P5 BRA `(.L_x_39) ;  /* 0x00000000000c5947 */ /* 0x000ff20003800000 */
[----:B------:R-:W1:Y:S02]  /*2400*/  LDG.E.U8 R162, desc[UR36][R8.64] ;  /* 0x0000002408a27981 */ /* 0x000e64000c1e1100 */
[----:B-1----:R-:W-:-:S05]  /*2410*/  PRMT R11, R162, 0x8880, RZ ;  /* 0x00008880a20b7816 */ /* 0x002fca00000000ff */
[----:B------:R-:W-:-:S07]  /*2420*/  IMAD R10, R11, R152, RZ ;  /* 0x000000980b0a7224 */ /* 0x000fce00078e02ff */
.L_x_39:
[----:B------:R-:W-:Y:S05]  /*2430*/  BSYNC B1 ;  /* 0x0000000000017941 */ /* 0x000fea0003800000 */
.L_x_38:
[----:B-1----:R-:W-:Y:S01]  /*2440*/  @!P5 IMAD R11, R26, R153, R10 ;  /* 0x000000991a0bd224 */ /* 0x002fe200078e020a */
[----:B------:R-:W-:Y:S04]  /*2450*/  BSSY B1, `(.L_x_40) ;  /* 0x0000006000017945 */ /* 0x000fe80003800000 */
[----:B------:R1:W-:Y:S01]  /*2460*/  @!P5 STG.E.U8 desc[UR36][R6.64], R11 ;  /* 0x0000000b0600d986 */ /* 0x0003e2000c101124 */
[----:B------:R-:W-:Y:S05]  /*2470*/  @P3 BRA `(.L_x_41) ;  /* 0x00000000000c3947 */ /* 0x000fea0003800000 */
[----:B------:R-:W1:Y:S02]  /*2480*/  LDG.E.U8 R162, desc[UR36][R8.64+0x1] ;  /* 0x0000012408a27981 */ /* 0x000e64000c1e1100 */
[----:B-1----:R-:W-:-:S05]  /*2490*/  PRMT R11, R162, 0x8880, RZ ;  /* 0x00008880a20b7816 */ /* 0x002fca00000000ff */
[----:B------:R-:W-:-:S07]  /*24a0*/  IMAD R10, R11, R152, RZ ;  /* 0x000000980b0a7224 */ /* 0x000fce00078e02ff */
.L_x_41:
[----:B------:R-:W-:Y:S05]  /*24b0*/  BSYNC B1 ;  /* 0x0000000000017941 */ /* 0x000fea0003800000 */
.L_x_40:
[----:B------:R-:W-:Y:S01]  /*24c0*/  @!P3 IMAD R27, R27, R153, R10 ;  /* 0x000000991b1bb224 */ /* 0x000fe200078e020a */
[----:B------:R-:W-:Y:S04]  /*24d0*/  BSSY B1, `(.L_x_42) ;  /* 0x0000006000017945 */ /* 0x000fe80003800000 */
[----:B------:R3:W-:Y:S01]  /*24e0*/  @!P3 STG.E.U8 desc[UR36][R6.64+0x1], R27 ;  /* 0x0000011b0600b986 */ /* 0x0007e2000c101124 */
[----:B------:R-:W-:Y:S05]  /*24f0*/  @P4 BRA `(.L_x_43) ;  /* 0x00000000000c4947 */ /* 0x000fea0003800000 */
[----:B------:R-:W1:Y:S02]  /*2500*/  LDG.E.U8 R162, desc[UR36][R2.64+0x8] ;  /* 0x0000082402a27981 */ /* 0x000e64000c1e1100 */
[----:B-1----:R-:W-:-:S05]  /*2510*/  PRMT R11, R162, 0x8880, RZ ;  /* 0x00008880a20b7816 */ /* 0x002fca00000000ff */
[----:B------:R-:W-:-:S07]  /*2520*/  IMAD R10, R11, R152, RZ ;  /* 0x000000980b0a7224 */ /* 0x000fce00078e02ff */
.L_x_43:
[----:B------:R-:W-:Y:S05]  /*2530*/  BSYNC B1 ;  /* 0x0000000000017941 */ /* 0x000fea0003800000 */
.L_x_42:
[----:B-1----:R-:W-:Y:S01]  /*2540*/  @!P4 IMAD R11, R28, R153, R10 ;  /* 0x000000991c0bc224 */ /* 0x002fe200078e020a */
[----:B------:R-:W-:Y:S04]  /*2550*/  BSSY B1, `(.L_x_44) ;  /* 0x0000006000017945 */ /* 0x000fe80003800000 */
[----:B------:R1:W-:Y:S01]  /*2560*/  @!P4 STG.E.U8 desc[UR36][R4.64+0x8], R11 ;  /* 0x0000080b0400c986 */ /* 0x0003e2000c101124 */
[----:B------:R-:W-:Y:S05]  /*2570*/  @P2 BRA `(.L_x_45) ;  /* 0x00000000000c2947 */ /* 0x000fea0003800000 */
[----:B------:R-:W1:Y:S02]  /*2580*/  LDG.E.U8 R162, desc[UR36][R2.64+0x9] ;  /* 0x0000092402a27981 */ /* 0x000e64000c1e1100 */
[----:B-1----:R-:W-:-:S05]  /*2590*/  PRMT R11, R162, 0x8880, RZ ;  /* 0x00008880a20b7816 */ /* 0x002fca00000000ff */
[----:B------:R-:W-:-:S07]  /*25a0*/  IMAD R10, R11, R152, RZ ;  /* 0x000000980b0a7224 */ /* 0x000fce00078e02ff */
.L_x_45:
[----:B------:R-:W-:Y:S05]  /*25b0*/  BSYNC B1 ;  /* 0x0000000000017941 */ /* 0x000fea0003800000 */
.L_x_44:
[C---:B------:R-:W-:Y:S01]  /*25c0*/  ISETP.LT.OR P4, PT, R0.reuse, 0x9, !P0 ;  /* 0x000000090000780c */ /* 0x040fe20004781670 */
[----:B------:R-:W-:Y:S01]  /*25d0*/  @!P2 IMAD R29, R29, R153, R10 ;  /* 0x000000991d1da224 */ /* 0x000fe200078e020a */
[----:B------:R-:W-:Y:S01]  /*25e0*/  BSSY B1, `(.L_x_46) ;  /* 0x0000009000017945 */ /* 0x000fe20003800000 */
[C---:B------:R-:W-:Y:S02]  /*25f0*/  ISETP.LT.OR P3, PT, R0.reuse, 0xa, !P0 ;  /* 0x0000000a0000780c */ /* 0x040fe40004761670 */
[C---:B------:R-:W-:Y:S01]  /*2600*/  ISETP.LT.OR P5, PT, R0.reuse, 0x11, !P1 ;  /* 0x000000110000780c */ /* 0x040fe20004fa1670 */
[----:B------:R4:W-:Y:S01]  /*2610*/  @!P2 STG.E.U8 desc[UR36][R4.64+0x9], R29 ;  /* 0x0000091d0400a986 */ /* 0x0009e2000c101124 */
[----:B------:R-:W-:-:S06]  /*2620*/  ISETP.LT.OR P2, PT, R0, 0x12, !P1 ;  /* 0x000000120000780c */ /* 0x000fcc0004f41670 */
[----:B------:R-:W-:Y:S07]  /*2630*/  @P4 BRA `(.L_x_47) ;  /* 0x00000000000c4947 */ /* 0x000fee0003800000 */
[----:B------:R-:W1:Y:S02]  /*2640*/  LDG.E.U8 R162, desc[UR36][R8.64+0x8] ;  /* 0x0000082408a27981 */ /* 0x000e64000c1e1100 */
[----:B-1----:R-:W-:-:S05]  /*2650*/  PRMT R11, R162, 0x8880, RZ ;  /* 0x00008880a20b7816 */ /* 0x002fca00000000ff */
[----:B------:R-:W-:-:S07]  /*2660*/  IMAD R10, R11, R152, RZ ;  /* 0x000000980b0a7224 */ /* 0x000fce00078e02ff */
.L_x_47:
[----:B------:R-:W-:Y:S05]  /*2670*/  BSYNC B1 ;  /* 0x0000000000017941 */ /* 0x000fea0003800000 */
.L_x_46:
[----:B-1----:R-:W-:Y:S01]  /*2680*/  @!P4 IMAD R11, R30, R153, R10 ;  /* 0x000000991e0bc224 */ /* 0x002fe200078e020a */
[----:B------:R-:W-:Y:S04]  /*2690*/  BSSY B1, `(.L_x_48) ;  /* 0x0000006000017945 */ /* 0x000fe80003800000 */
[----:B------:R1:W-:Y:S01]  /*26a0*/  @!P4 STG.E.U8 desc[UR36][R6.64+0x8], R11 ;  /* 0x0000080b0600c986 */ /* 0x0003e2000c101124 */
[----:B------:R-:W-:Y:S05]  /*26b0*/  @P3 BRA `(.L_x_49) ;  /* 0x00000000000c3947 */ /* 0x000fea0003800000 */
[----:B------:R-:W1:Y:S02]  /*26c0*/  LDG.E.U8 R162, desc[UR36][R8.64+0x9] ;  /* 0x0000092408a27981 */ /* 0x000e64000c1e1100 */
[----:B-1----:R-:W-:-:S05]  /*26d0*/  PRMT R11, R162, 0x8880, RZ ;  /* 0x00008880a20b7816 */ /* 0x002fca00000000ff */
[----:B------:R-:W-:-:S07]  /*26e0*/  IMAD R10, R11, R152, RZ ;  /* 0x000000980b0a7224 */ /* 0x000fce00078e02ff */
.L_x_49:
[----:B------:R-:W-:Y:S05]  /*26f0*/  BSYNC B1 ;  /* 0x0000000000017941 */ /* 0x000fea0003800000 */
.L_x_48:
[----:B------:R-:W-:Y:S01]  /*2700*/  @!P3 IMAD R31, R31, R153, R10 ;  /* 0x000000991f1fb224 */ /* 0x000fe200078e020a */
[----:B------:R-:W-:Y:S04]  /*2710*/  BSSY B1, `(.L_x_50) ;  /* 0x0000006000017945 */ /* 0x000fe80003800000 */
[----:B------:R0:W-:Y:S01]  /*2720*/  @!P3 STG.E.U8 desc[UR36][R6.64+0x9], R31 ;  /* 0x0000091f0600b986 */ /* 0x0001e2000c101124 */
[----:B------:R-:W-:Y:S05]  /*2730*/  @P5 BRA `(.L_x_51) ;  /* 0x00000000000c5947 */ /* 0x000fea0003800000 */
[----:B------:R-:W1:Y:S02]  /*2740*/  LDG.E.U8 R162, desc[UR36][R2.64+0x10] ;  /* 0x0000102402a27981 */ /* 0x000e64000c1e1100 */
[----:B-1----:R-:W-:-:S05]  /*2750*/  PRMT R11, R162, 0x8880, RZ ;  /* 0x00008880a20b7816 */ /* 0x002fca00000000ff */
[----:B------:R-:W-:-:S07]  /*2760*/  IMAD R10, R11, R152, RZ ;  /* 0x000000980b0a7224 */ /* 0x000fce00078e02ff */
.L_x_51:
[----:B------:R-:W-:Y:S05]  /*2770*/  BSYNC B1 ;  /* 0x0000000000017941 */ /* 0x000fea0003800000 */
.L_x_50:
[----:B-1----:R-:W-:Y:S01]  /*2780*/  @!P5 IMAD R11, R32, R153, R10 ;  /* 0x00000099200bd224 */ /* 0x002fe200078e020a */
[----:B------:R-:W-:Y:S04]  /*2790*/  BSSY B1, `(.L_x_52) ;  /* 0x0000006000017945 */ /* 0x000fe80003800000 */
[----:B------:R1:W-:Y:S01]  /*27a0*/  @!P5 STG.E.U8 desc[UR36][R4.64+0x10], R11 ;  /* 0x0000100b0400d986 */ /* 0x0003e2000c101124 */
[----:B------:R-:W-:Y:S05]  /*27b0*/  @P2 BRA `(.L_x_53) ;  /* 0x00000000000c2947 */ /* 0x000fea0003800000 */
[----:B------:R-:W1:Y:S02]  /*27c0*/  LDG.E.U8 R162, desc[UR36][R2.64+0x11] ;  /* 0x0000112402a27981 */ /* 0x000e64000c1e1100 */
[----:B-1----:R-:W-:-:S05]  /*27d0*/  PRMT R11, R162, 0x8880, RZ ;  /* 0x00008880a20b7816 */ /* 0x002fca00000000ff */
[----:B------:R-:W-:-:S07]  /*27e0*/  IMAD R10, R11, R152, RZ ;  /* 0x000000980b0a7224 */ /* 0x000fce00078e02ff */
.L_x_53:
[----:B------:R-:W-:Y:S05]  /*27f0*/  BSYNC B1 ;  /* 0x0000000000017941 */ /* 0x000fea0003800000 */
.L_x_52:
        /* <DEDUP_REMOVED lines=11> */
.L_x_55:
[----:B------:R-:W-:Y:S05]  /*28b0*/  BSYNC B1 ;  /* 0x0000000000017941 */ /* 0x000fea0003800000 */
.L_x_54:
[----:B-1----:R-:W-:Y:S01]  /*28c0*/  @!P4 IMAD R11, R34, R153, R10 ;  /* 0x00000099220bc224 */ /* 0x002fe200078e020a */
[----:B------:R-:W-:Y:S04]  /*28d0*/  BSSY B1, `(.L_x_56) ;  /* 0x0000006000017945 */ /* 0x000fe80003800000 */
[----:B------:R1:W-:Y:S01]  /*28e0*/  @!P4 STG.E.U8 desc[UR36][R6.64+0x10], R11 ;  /* 0x0000100b0600c986 */ /* 0x0003e2000c101124 */
[----:B------:R-:W-:Y:S05]  /*28f0*/  @P3 BRA `(.L_x_57) ;  /* 0x00000000000c3947 */ /* 0x000fea0003800000 */
[----:B------:R-:W1:Y:S02]  /*2900*/  LDG.E.U8 R162, desc[UR36][R8.64+0x11] ;  /* 0x0000112408a27981 */ /* 0x000e64000c1e1100 */
[----:B-1----:R-:W-:-:S05]  /*2910*/  PRMT R11, R162, 0x8880, RZ ;  /* 0x00008880a20b7816 */ /* 0x002fca00000000ff */
[----:B------:R-:W-:-:S07]  /*2920*/  IMAD R10, R11, R152, RZ ;  /* 0x000000980b0a7224 */ /* 0x000fce00078e02ff */
.L_x_57:
[----:B------:R-:W-:Y:S05]  /*2930*/  BSYNC B1 ;  /* 0x0000000000017941 */ /* 0x000fea0003800000 */
.L_x_56:
[----:B------:R-:W-:Y:S01]  /*2940*/  @!P3 IMAD R35, R35, R153, R10 ;  /* 0x000000992323b224 */ /* 0x000fe200078e020a */
[----:B------:R-:W-:Y:S04]  /*2950*/  BSSY B1, `(.L_x_58) ;  /* 0x0000006000017945 */ /* 0x000fe80003800000 */
[----:B------:R0:W-:Y:S01]  /*2960*/  @!P3 STG.E.U8 desc[UR36][R6.64+0x11], R35 ;  /* 0x000011230600b986 */ /* 0x0001e2000c101124 */
[----:B------:R-:W-:Y:S05]  /*2970*/  @P5 BRA `(.L_x_59) ;  /* 0x00000000000c5947 */ /* 0x000fea0003800000 */
[----:B------:R-:W1:Y:S02]  /*2980*/  LDG.E.U8 R162, desc[UR36][R2.64+0x18] ;  /* 0x0000182402a27981 */ /* 0x000e64000c1e1100 */
[----:B-1----:R-:W-:-:S05]  /*2990*/  PRMT R11, R162, 0x8880, RZ ;  /* 0x00008880a20b7816 */ /* 0x002fca00000000ff */
[----:B------:R-:W-:-:S07]  /*29a0*/  IMAD R10, R11, R152, RZ ;  /* 0x000000980b0a7224 */ /* 0x000fce00078e02ff */
.L_x_59:
[----:B------:R-:W-:Y:S05]  /*29b0*/  BSYNC B1 ;  /* 0x0000000000017941 */ /* 0x000fea0003800000 */
.L_x_58:
[----:B-1----:R-:W-:Y:S01]  /*29c0*/  @!P5 IMAD R11, R36, R153, R10 ;  /* 0x00000099240bd224 */ /* 0x002fe200078e020a */
[----:B------:R-:W-:Y:S04]  /*29d0*/  BSSY B1, `(.L_x_60) ;  /* 0x0000006000017945 */ /* 0x000fe80003800000 */
[----:B------:R1:W-:Y:S01]  /*29e0*/  @!P5 STG.E.U8 desc[UR36][R4.64+0x18], R11 ;  /* 0x0000180b0400d986 */ /* 0x0003e2000c101124 */
[----:B------:R-:W-:Y:S05]  /*29f0*/  @P2 BRA `(.L_x_61) ;  /* 0x00000000000c2947 */ /* 0x000fea0003800000 */
[----:B------:R-:W1:Y:S02]  /*2a00*/  LDG.E.U8 R162, desc[UR36][R2.64+0x19] ;  /* 0x0000192402a27981 */ /* 0x000e64000c1e1100 */
[----:B-1----:R-:W-:-:S05]  /*2a10*/  PRMT R11, R162, 0x8880, RZ ;  /* 0x00008880a20b7816 */ /* 0x002fca00000000ff */
[----:B------:R-:W-:-:S07]  /*2a20*/  IMAD R10, R11, R152, RZ ;  /* 0x000000980b0a7224 */ /* 0x000fce00078e02ff */
.L_x_61:
[----:B------:R-:W-:Y:S05]  /*2a30*/  BSYNC B1 ;  /* 0x0000000000017941 */ /* 0x000fea0003800000 */
.L_x_60:
        /* <DEDUP_REMOVED lines=11> */
.L_x_63:
[----:B------:R-:W-:Y:S05]  /*2af0*/  BSYNC B1 ;  /* 0x0000000000017941 */ /* 0x000fea0003800000 */
.L_x_62:
[----:B-1----:R-:W-:Y:S01]  /*2b00*/  @!P4 IMAD R11, R38, R153, R10 ;  /* 0x00000099260bc224 */ /* 0x002fe200078e020a */
[----:B------:R-:W-:Y:S04]  /*2b10*/  BSSY B1, `(.L_x_64) ;  /* 0x0000006000017945 */ /* 0x000fe80003800000 */
[----:B------:R1:W-:Y:S01]  /*2b20*/  @!P4 STG.E.U8 desc[UR36][R6.64+0x18], R11 ;  /* 0x0000180b0600c986 */ /* 0x0003e2000c101124 */
[----:B------:R-:W-:Y:S05]  /*2b30*/  @P3 BRA `(.L_x_65) ;  /* 0x00000000000c3947 */ /* 0x000fea0003800000 */
[----:B------:R-:W1:Y:S02]  /*2b40*/  LDG.E.U8 R162, desc[UR36][R8.64+0x19] ;  /* 0x0000192408a27981 */ /* 0x000e64000c1e1100 */
[----:B-1----:R-:W-:-:S05]  /*2b50*/  PRMT R11, R162, 0x8880, RZ ;  /* 0x00008880a20b7816 */ /* 0x002fca00000000ff */
[----:B------:R-:W-:-:S07]  /*2b60*/  IMAD R10, R11, R152, RZ ;  /* 0x000000980b0a7224 */ /* 0x000fce00078e02ff */
.L_x_65:
[----:B------:R-:W-:Y:S05]  /*2b70*/  BSYNC B1 ;  /* 0x0000000000017941 */ /* 0x000fea0003800000 */
.L_x_64:
[----:B------:R-:W-:Y:S01]  /*2b80*/  @!P3 IMAD R39, R39, R153, R10 ;  /* 0x000000992727b224 */ /* 0x000fe200078e020a */
[----:B------:R-:W-:Y:S04]  /*2b90*/  BSSY B1, `(.L_x_66) ;  /* 0x0000006000017945 */ /* 0x000fe80003800000 */
[----:B------:R0:W-:Y:S01]  /*2ba0*/  @!P3 STG.E.U8 desc[UR36][R6.64+0x19], R39 ;  /* 0x000019270600b986 */ /* 0x0001e2000c101124 */
[----:B------:R-:W-:Y:S05]  /*2bb0*/  @P5 BRA `(.L_x_67) ;  /* 0x00000000000c5947 */ /* 0x000fea0003800000 */
[----:B------:R-:W1:Y:S02]  /*2bc0*/  LDG.E.U8 R162, desc[UR36][R2.64+0x20] ;  /* 0x0000202402a27981 */ /* 0x000e64000c1e1100 */
[----:B-1----:R-:W-:-:S05]  /*2bd0*/  PRMT R11, R162, 0x8880, RZ ;  /* 0x00008880a20b7816 */ /* 0x002fca00000000ff */
[----:B------:R-:W-:-:S07]  /*2be0*/  IMAD R10, R11, R152, RZ ;  /* 0x000000980b0a7224 */ /* 0x000fce00078e02ff */
.L_x_67:
[----:B------:R-:W-:Y:S05]  /*2bf0*/  BSYNC B1 ;  /* 0x0000000000017941 */ /* 0x000fea0003800000 */
.L_x_66:
[----:B-1----:R-:W-:Y:S01]  /*2c00*/  @!P5 IMAD R11, R40, R153, R10 ;  /* 0x00000099280bd224 */ /* 0x002fe200078e020a */
[----:B------:R-:W-:Y:S04]  /*2c10*/  BSSY B1, `(.L_x_68) ;  /* 0x0000006000017945 */ /* 0x000fe80003800000 */
[----:B------:R1:W-:Y:S01]  /*2c20*/  @!P5 STG.E.U8 desc[UR36][R4.64+0x20], R11 ;  /* 0x0000200b0400d986 */ /* 0x0003e2000c101124 */
[----:B------:R-:W-:Y:S05]  /*2c30*/  @P2 BRA `(.L_x_69) ;  /* 0x00000000000c2947 */ /* 0x000fea0003800000 */
[----:B------:R-:W1:Y:S02]  /*2c40*/  LDG.E.U8 R162, desc[UR36][R2.64+0x21] ;  /* 0x0000212402a27981 */ /* 0x000e64000c1e1100 */
[----:B-1----:R-:W-:-:S05]  /*2c50*/  PRMT R11, R162, 0x8880, RZ ;  /* 0x00008880a20b7816 */ /* 0x002fca00000000ff */
[----:B------:R-:W-:-:S07]  /*2c60*/  IMAD R10, R11, R152, RZ ;  /* 0x000000980b0a7224 */ /* 0x000fce00078e02ff */
.L_x_69:
[----:B------:R-:W-:Y:S05]  /*2c70*/  BSYNC B1 ;  /* 0x0000000000017941 */ /* 0x000fea0003800000 */
.L_x_68:
        /* <DEDUP_REMOVED lines=11> */
.L_x_71:
[----:B------:R-:W-:Y:S05]  /*2d30*/  BSYNC B1 ;  /* 0x0000000000017941 */ /* 0x000fea0003800000 */
.L_x_70:
[----:B-1----:R-:W-:Y:S01]  /*2d40*/  @!P4 IMAD R11, R42, R153, R10 ;  /* 0x000000992a0bc224 */ /* 0x002fe200078e020a */
[----:B------:R-:W-:Y:S04]  /*2d50*/  BSSY B1, `(.L_x_72) ;  /* 0x0000006000017945 */ /* 0x000fe80003800000 */
[----:B------:R1:W-:Y:S01]  /*2d60*/  @!P4 STG.E.U8 desc[UR36][R6.64+0x20], R11 ;  /* 0x0000200b0600c986 */ /* 0x0003e2000c101124 */
[----:B------:R-:W-:Y:S05]  /*2d70*/  @P3 BRA `(.L_x_73) ;  /* 0x00000000000c3947 */ /* 0x000fea0003800000 */
[----:B------:R-:W1:Y:S02]  /*2d80*/  LDG.E.U8 R162, desc[UR36][R8.64+0x21] ;  /* 0x0000212408a27981 */ /* 0x000e64000c1e1100 */
[----:B-1----:R-:W-:-:S05]  /*2d90*/  PRMT R11, R162, 0x8880, RZ ;  /* 0x00008880a20b7816 */ /* 0x002fca00000000ff */
[----:B------:R-:W-:-:S07]  /*2da0*/  IMAD R10, R11, R152, RZ ;  /* 0x000000980b0a7224 */ /* 0x000fce00078e02ff */
.L_x_73:
[----:B------:R-:W-:Y:S05]  /*2db0*/  BSYNC B1 ;  /* 0x0000000000017941 */ /* 0x000fea0003800000 */
.L_x_72:
[----:B------:R-:W-:Y:S01]  /*2dc0*/  @!P3 IMAD R43, R43, R153, R10 ;  /* 0x000000992b2bb224 */ /* 0x000fe200078e020a */
[----:B------:R-:W-:Y:S04]  /*2dd0*/  BSSY B1, `(.L_x_74) ;  /* 0x0000006000017945 */ /* 0x000fe80003800000 */
[----:B------:R0:W-:Y:S01]  /*2de0*/  @!P3 STG.E.U8 desc[UR36][R6.64+0x21], R43 ;  /* 0x0000212b0600b986 */ /* 0x0001e2000c101124 */
[----:B------:R-:W-:Y:S05]  /*2df0*/  @P5 BRA `(.L_x_75) ;  /* 0x00000000000c5947 */ /* 0x000fea0003800000 */
[----:B------:R-:W1:Y:S02]  /*2e00*/  LDG.E.U8 R162, desc[UR36][R2.64+0x28] ;  /* 0x0000282402a27981 */ /* 0x000e64000c1e1100 */
[----:B-1----:R-:W-:-:S05]  /*2e10*/  PRMT R11, R162, 0x8880, RZ ;  /* 0x00008880a20b7816 */ /* 0x002fca00000000ff */
[----:B------:R-:W-:-:S07]  /*2e20*/  IMAD R10, R11, R152, RZ ;  /* 0x000000980b0a7224 */ /* 0x000fce00078e02ff */
.L_x_75:
[----:B------:R-:W-:Y:S05]  /*2e30*/  BSYNC B1 ;  /* 0x0000000000017941 */ /* 0x000fea0003800000 */
.L_x_74:
[----:B-1----:R-:W-:Y:S01]  /*2e40*/  @!P5 IMAD R11, R44, R153, R10 ;  /* 0x000000992c0bd224 */ /* 0x002fe200078e020a */
[----:B------:R-:W-:Y:S04]  /*2e50*/  BSSY B1, `(.L_x_76) ;  /* 0x0000006000017945 */ /* 0x000fe80003800000 */
[----:B------:R1:W-:Y:S01]  /*2e60*/  @!P5 STG.E.U8 desc[UR36][R4.64+0x28], R11 ;  /* 0x0000280b0400d986 */ /* 0x0003e2000c101124 */
[----:B------:R-:W-:Y:S05]  /*2e70*/  @P2 BRA `(.L_x_77) ;  /* 0x00000000000c2947 */ /* 0x000fea0003800000 */
[----:B------:R-:W1:Y:S02]  /*2e80*/  LDG.E.U8 R162, desc[UR36][R2.64+0x29] ;  /* 0x0000292402a27981 */ /* 0x000e64000c1e1100 */
[----:B-1----:R-:W-:-:S05]  /*2e90*/  PRMT R11, R162, 0x8880, RZ ;  /* 0x00008880a20b7816 */ /* 0x002fca00000000ff */
[----:B------:R-:W-:-:S07]  /*2ea0*/  IMAD R10, R11, R152, RZ ;  /* 0x000000980b0a7224 */ /* 0x000fce00078e02ff */
.L_x_77:
[----:B------:R-:W-:Y:S05]  /*2eb0*/  BSYNC B1 ;  /* 0x0000000000017941 */ /* 0x000fea0003800000 */
.L_x_76:
        /* <DEDUP_REMOVED lines=11> */
.L_x_79:
[----:B------:R-:W-:Y:S05]  /*2f70*/  BSYNC B1 ;  /* 0x0000000000017941 */ /* 0x000fea0003800000 */
.L_x_78:
[----:B-1----:R-:W-:Y:S01]  /*2f80*/  @!P4 IMAD R11, R46, R153, R10 ;  /* 0x000000992e0bc224 */ /* 0x002fe200078e020a */
[----:B------:R-:W-:Y:S04]  /*2f90*/  BSSY B1, `(.L_x_80) ;  /* 0x0000006000017945 */ /* 0x000fe80003800000 */
[----:B------:R1:W-:Y:S01]  /*2fa0*/  @!P4 STG.E.U8 desc[UR36][R6.64+0x28], R11 ;  /* 0x0000280b0600c986 */ /* 0x0003e2000c101124 */
[----:B------:R-:W-:Y:S05]  /*2fb0*/  @P3 BRA `(.L_x_81) ;  /* 0x00000000000c3947 */ /* 0x000fea0003800000 */
[----:B------:R-:W1:Y:S02]  /*2fc0*/  LDG.E.U8 R162, desc[UR36][R8.64+0x29] ;  /* 0x0000292408a27981 */ /* 0x000e64000c1e1100 */
[----:B-1----:R-:W-:-:S05]  /*2fd0*/  PRMT R11, R162, 0x8880, RZ ;  /* 0x00008880a20b7816 */ /* 0x002fca00000000ff */
[----:B------:R-:W-:-:S07]  /*2fe0*/  IMAD R10, R11, R152, RZ ;  /* 0x000000980b0a7224 */ /* 0x000fce00078e02ff */
.L_x_81:
[----:B------:R-:W-:Y:S05]  /*2ff0*/  BSYNC B1 ;  /* 0x0000000000017941 */ /* 0x000fea0003800000 */
.L_x_80:
[----:B------:R-:W-:Y:S01]  /*3000*/  @!P3 IMAD R47, R47, R153, R10 ;  /* 0x000000992f2fb224 */ /* 0x000fe200078e020a */
[----:B------:R-:W-:Y:S04]  /*3010*/  BSSY B1, `(.L_x_82) ;  /* 0x0000006000017945 */ /* 0x000fe80003800000 */
[----:B------:R0:W-:Y:S01]  /*3020*/  @!P3 STG.E.U8 desc[UR36][R6.64+0x29], R47 ;  /* 0x0000292f0600b986 */ /* 0x0001e2000c101124 */
[----:B------:R-:W-:Y:S05]  /*3030*/  @P5 BRA `(.L_x_83) ;  /* 0x00000000000c5947 */ /* 0x000fea0003800000 */
[----:B------:R-:W1:Y:S02]  /*3040*/  LDG.E.U8 R162, desc[UR36][R2.64+0x30] ;  /* 0x0000302402a27981 */ /* 0x000e64000c1e1100 */
[----:B-1----:R-:W-:-:S05]  /*3050*/  PRMT R11, R162, 0x8880, RZ ;  /* 0x00008880a20b7816 */ /* 0x002fca00000000ff */
[----:B------:R-:W-:-:S07]  /*3060*/  IMAD R10, R11, R152, RZ ;  /* 0x000000980b0a7224 */ /* 0x000fce00078e02ff */
.L_x_83:
[----:B------:R-:W-:Y:S05]  /*3070*/  BSYNC B1 ;  /* 0x0000000000017941 */ /* 0x000fea0003800000 */
.L_x_82:
[----:B-1----:R-:W-:Y:S01]  /*3080*/  @!P5 IMAD R11, R48, R153, R10 ;  /* 0x00000099300bd224 */ /* 0x002fe200078e020a */
[----:B------:R-:W-:Y:S04]  /*3090*/  BSSY B1, `(.L_x_84) ;  /* 0x0000006000017945 */ /* 0x000fe80003800000 */
[----:B------:R1:W-:Y:S01]  /*30a0*/  @!P5 STG.E.U8 desc[UR36][R4.64+0x30], R11 ;  /* 0x0000300b0400d986 */ /* 0x0003e2000c101124 */
[----:B------:R-:W-:Y:S05]  /*30b0*/  @P2 BRA `(.L_x_85) ;  /* 0x00000000000c2947 */ /* 0x000fea0003800000 */
[----:B------:R-:W1:Y:S02]  /*30c0*/  LDG.E.U8 R162, desc[UR36][R2.64+0x31] ;  /* 0x0000312402a27981 */ /* 0x000e64000c1e1100 */
[----:B-1----:R-:W-:-:S05]  /*30d0*/  PRMT R11, R162, 0x8880, RZ ;  /* 0x00008880a20b7816 */ /* 0x002fca00000000ff */
[----:B------:R-:W-:-:S07]  /*30e0*/  IMAD R10, R11, R152, RZ ;  /* 0x000000980b0a7224 */ /* 0x000fce00078e02ff */
.L_x_85:
[----:B------:R-:W-:Y:S05]  /*30f0*/  BSYNC B1 ;  /* 0x0000000000017941 */ /* 0x000fea0003800000 */
.L_x_84:
        /* <DEDUP_REMOVED lines=11> */
.L_x_87:
[----:B------:R-:W-:Y:S05]  /*31b0*/  BSYNC B1 ;  /* 0x0000000000017941 */ /* 0x000fea0003800000 */
.L_x_86:
[----:B-1----:R-:W-:Y:S01]  /*31c0*/  @!P4 IMAD R11, R50, R153, R10 ;  /* 0x00000099320bc224 */ /* 0x002fe200078e020a */
[----:B------:R-:W-:Y:S04]  /*31d0*/  BSSY B1, `(.L_x_88) ;  /* 0x0000006000017945 */ /* 0x000fe80003800000 */
[----:B------:R1:W-:Y:S01]  /*31e0*/  @!P4 STG.E.U8 desc[UR36][R6.64+0x30], R11 ;  /* 0x0000300b0600c986 */ /* 0x0003e2000c101124 */
[----:B------:R-:W-:Y:S05]  /*31f0*/  @P3 BRA `(.L_x_89) ;  /* 0x00000000000c3947 */ /* 0x000fea0003800000 */
[----:B------:R-:W1:Y:S02]  /*3200*/  LDG.E.U8 R162, desc[UR36][R8.64+0x31] ;  /* 0x0000312408a27981 */ /* 0x000e64000c1e1100 */
[----:B-1----:R-:W-:-:S05]  /*3210*/  PRMT R11, R162, 0x8880, RZ ;  /* 0x00008880a20b7816 */ /* 0x002fca00000000ff */
[----:B------:R-:W-:-:S07]  /*3220*/  IMAD R10, R11, R152, RZ ;  /* 0x000000980b0a7224 */ /* 0x000fce00078e02ff */
.L_x_89:
[----:B------:R-:W-:Y:S05]  /*3230*/  BSYNC B1 ;  /* 0x0000000000017941 */ /* 0x000fea0003800000 */
.L_x_88:
[----:B------:R-:W-:Y:S01]  /*3240*/  @!P3 IMAD R51, R51, R153, R10 ;  /* 0x000000993333b224 */ /* 0x000fe200078e020a */
[----:B------:R-:W-:Y:S04]  /*3250*/  BSSY B1, `(.L_x_90) ;  /* 0x0000006000017945 */ /* 0x000fe80003800000 */
[----:B------:R0:W-:Y:S01]  /*3260*/  @!P3 STG.E.U8 desc[UR36][R6.64+0x31], R51 ;  /* 0x000031330600b986 */ /* 0x0001e2000c101124 */
[----:B------:R-:W-:Y:S05]  /*3270*/  @P5 BRA `(.L_x_91) ;  /* 0x00000000000c5947 */ /* 0x000fea0003800000 */
[----:B------:R-:W1:Y:S02]  /*3280*/  LDG.E.U8 R162, desc[UR36][R2.64+0x38] ;  /* 0x0000382402a27981 */ /* 0x000e64000c1e1100 */
[----:B-1----:R-:W-:-:S05]  /*3290*/  PRMT R11, R162, 0x8880, RZ ;  /* 0x00008880a20b7816 */ /* 0x002fca00000000ff */
[----:B------:R-:W-:-:S07]  /*32a0*/  IMAD R10, R11, R152, RZ ;  /* 0x000000980b0a7224 */ /* 0x000fce00078e02ff */
.L_x_91:
[----:B------:R-:W-:Y:S05]  /*32b0*/  BSYNC B1 ;  /* 0x0000000000017941 */ /* 0x000fea0003800000 */
.L_x_90:
[----:B-1----:R-:W-:Y:S01]  /*32c0*/  @!P5 IMAD R11, R52, R153, R10 ;  /* 0x00000099340bd224 */ /* 0x002fe200078e020a */
[----:B------:R-:W-:Y:S04]  /*32d0*/  BSSY B1, `(.L_x_92) ;  /* 0x0000006000017945 */ /* 0x000fe80003800000 */
[----:B------:R1:W-:Y:S01]  /*32e0*/  @!P5 STG.E.U8 desc[UR36][R4.64+0x38], R11 ;  /* 0x0000380b0400d986 */ /* 0x0003e2000c101124 */
[----:B------:R-:W-:Y:S05]  /*32f0*/  @P2 BRA `(.L_x_93) ;  /* 0x00000000000c2947 */ /* 0x000fea0003800000 */
[----:B------:R-:W1:Y:S02]  /*3300*/  LDG.E.U8 R162, desc[UR36][R2.64+0x39] ;  /* 0x0000392402a27981 */ /* 0x000e64000c1e1100 */
[----:B-1----:R-:W-:-:S05]  /*3310*/  PRMT R11, R162, 0x8880, RZ ;  /* 0x00008880a20b7816 */ /* 0x002fca00000000ff */
[----:B------:R-:W-:-:S07]  /*3320*/  IMAD R10, R11, R152, RZ ;  /* 0x000000980b0a7224 */ /* 0x000fce00078e02ff */
.L_x_93:
[----:B------:R-:W-:Y:S05]  /*3330*/  BSYNC B1 ;  /* 0x0000000000017941 */ /* 0x000fea0003800000 */
.L_x_92:
        /* <DEDUP_REMOVED lines=11> */
.L_x_95:
[----:B------:R-:W-:Y:S05]  /*33f0*/  BSYNC B1 ;  /* 0x0000000000017941 */ /* 0x000fea0003800000 */
.L_x_94:
[----:B-1----:R-:W-:Y:S01]  /*3400*/  @!P4 IMAD R11, R54, R153, R10 ;  /* 0x00000099360bc224 */ /* 0x002fe200078e020a */
[----:B------:R-:W-:Y:S04]  /*3410*/  BSSY B1, `(.L_x_96) ;  /* 0x0000006000017945 */ /* 0x000fe80003800000 */
[----:B------:R1:W-:Y:S01]  /*3420*/  @!P4 STG.E.U8 desc[UR36][R6.64+0x38], R11 ;  /* 0x0000380b0600c986 */ /* 0x0003e2000c101124 */
[----:B------:R-:W-:Y:S05]  /*3430*/  @P3 BRA `(.L_x_97) ;  /* 0x00000000000c3947 */ /* 0x000fea0003800000 */
[----:B------:R-:W1:Y:S02]  /*3440*/  LDG.E.U8 R162, desc[UR36][R8.64+0x39] ;  /* 0x0000392408a27981 */ /* 0x000e64000c1e1100 */
[----:B-1----:R-:W-:-:S05]  /*3450*/  PRMT R11, R162, 0x8880, RZ ;  /* 0x00008880a20b7816 */ /* 0x002fca00000000ff */
[----:B------:R-:W-:-:S07]  /*3460*/  IMAD R10, R11, R152, RZ ;  /* 0x000000980b0a7224 */ /* 0x000fce00078e02ff */
.L_x_97:
[----:B------:R-:W-:Y:S05]  /*3470*/  BSYNC B1 ;  /* 0x0000000000017941 */ /* 0x000fea0003800000 */
.L_x_96:
[----:B------:R-:W-:Y:S01]  /*3480*/  @!P3 IMAD R55, R55, R153, R10 ;  /* 0x000000993737b224 */ /* 0x000fe200078e020a */
[----:B------:R-:W-:Y:S04]  /*3490*/  BSSY B1, `(.L_x_98) ;  /* 0x0000006000017945 */ /* 0x000fe80003800000 */
[----:B------:R0:W-:Y:S01]  /*34a0*/  @!P3 STG.E.U8 desc[UR36][R6.64+0x39], R55 ;  /* 0x000039370600b986 */ /* 0x0001e2000c101124 */
[----:B------:R-:W-:Y:S05]  /*34b0*/  @P5 BRA `(.L_x_99) ;  /* 0x00000000000c5947 */ /* 0x000fea0003800000 */
[----:B------:R-:W1:Y:S02]  /*34c0*/  LDG.E.U8 R162, desc[UR36][R2.64+0x40] ;  /* 0x0000402402a27981 */ /* 0x000e64000c1e1100 */
[----:B-1----:R-:W-:-:S05]  /*34d0*/  PRMT R11, R162, 0x8880, RZ ;  /* 0x00008880a20b7816 */ /* 0x002fca00000000ff */
[----:B------:R-:W-:-:S07]  /*34e0*/  IMAD R10, R11, R152, RZ ;  /* 0x000000980b0a7224 */ /* 0x000fce00078e02ff */
.L_x_99:
[----:B------:R-:W-:Y:S05]  /*34f0*/  BSYNC B1 ;  /* 0x0000000000017941 */ /* 0x000fea0003800000 */
.L_x_98:
[----:B-1----:R-:W-:Y:S01]  /*3500*/  @!P5 IMAD R11, R56, R153, R10 ;  /* 0x00000099380bd224 */ /* 0x002fe200078e020a */
[----:B------:R-:W-:Y:S04]  /*3510*/  BSSY B1, `(.L_x_100) ;  /* 0x0000006000017945 */ /* 0x000fe80003800000 */
[----:B------:R1:W-:Y:S01]  /*3520*/  @!P5 STG.E.U8 desc[UR36][R4.64+0x40], R11 ;  /* 0x0000400b0400d986 */ /* 0x0003e2000c101124 */
[----:B------:R-:W-:Y:S05]  /*3530*/  @P2 BRA `(.L_x_101) ;  /* 0x00000000000c2947 */ /* 0x000fea0003800000 */
[----:B------:R-:W1:Y:S02]  /*3540*/  LDG.E.U8 R162, desc[UR36][R2.64+0x41] ;  /* 0x0000412402a27981 */ /* 0x000e64000c1e1100 */
[----:B-1----:R-:W-:-:S05]  /*3550*/  PRMT R11, R162, 0x8880, RZ ;  /* 0x00008880a20b7816 */ /* 0x002fca00000000ff */
[----:B------:R-:W-:-:S07]  /*3560*/  IMAD R10, R11, R152, RZ ;  /* 0x000000980b0a7224 */ /* 0x000fce00078e02ff */
.L_x_101:
[----:B------:R-:W-:Y:S05]  /*3570*/  BSYNC B1 ;  /* 0x0000000000017941 */ /* 0x000fea0003800000 */
.L_x_100:
        /* <DEDUP_REMOVED lines=11> */
.L_x_103:
[----:B------:R-:W-:Y:S05]  /*3630*/  BSYNC B1 ;  /* 0x0000000000017941 */ /* 0x000fea0003800000 */
.L_x_102:
[----:B-1----:R-:W-:Y:S01]  /*3640*/  @!P4 IMAD R11, R58, R153, R10 ;  /* 0x000000993a0bc224 */ /* 0x002fe200078e020a */
[----:B------:R-:W-:Y:S04]  /*3650*/  BSSY B1, `(.L_x_104) ;  /* 0x0000006000017945 */ /* 0x000fe80003800000 */
[----:B------:R1:W-:Y:S01]  /*3660*/  @!P4 STG.E.U8 desc[UR36][R6.64+0x40], R11 ;  /* 0x0000400b0600c986 */ /* 0x0003e2000c101124 */
[----:B------:R-:W-:Y:S05]  /*3670*/  @P3 BRA `(.L_x_105) ;  /* 0x00000000000c3947 */ /* 0x000fea0003800000 */
[----:B------:R-:W1:Y:S02]  /*3680*/  LDG.E.U8 R162, desc[UR36][R8.64+0x41] ;  /* 0x0000412408a27981 */ /* 0x000e64000c1e1100 */
[----:B-1----:R-:W-:-:S05]  /*3690*/  PRMT R11, R162, 0x8880, RZ ;  /* 0x00008880a20b7816 */ /* 0x002fca00000000ff */
[----:B------:R-:W-:-:S07]  /*36a0*/  IMAD R10, R11, R152, RZ ;  /* 0x000000980b0a7224 */ /* 0x000fce00078e02ff */
.L_x_105:
[----:B------:R-:W-:Y:S05]  /*36b0*/  BSYNC B1 ;  /* 0x0000000000017941 */ /* 0x000fea0003800000 */
.L_x_104:
[----:B------:R-:W-:Y:S01]  /*36c0*/  @!P3 IMAD R59, R59, R153, R10 ;  /* 0x000000993b3bb224 */ /* 0x000fe200078e020a */
[----:B------:R-:W-:Y:S04]  /*36d0*/  BSSY B1, `(.L_x_106) ;  /* 0x0000006000017945 */ /* 0x000fe80003800000 */
[----:B------:R0:W-:Y:S01]  /*36e0*/  @!P3 STG.E.U8 desc[UR36][R6.64+0x41], R59 ;  /* 0x0000413b0600b986 */ /* 0x0001e2000c101124 */
[----:B------:R-:W-:Y:S05]  /*36f0*/  @P5 BRA `(.L_x_107) ;  /* 0x00000000000c5947 */ /* 0x000fea0003800000 */
[----:B------:R-:W1:Y:S02]  /*3700*/  LDG.E.U8 R162, desc[UR36][R2.64+0x48] ;  /* 0x0000482402a27981 */ /* 0x000e64000c1e1100 */
[----:B-1----:R-:W-:-:S05]  /*3710*/  PRMT R11, R162, 0x8880, RZ ;  /* 0x00008880a20b7816 */ /* 0x002fca00000000ff */
[----:B------:R-:W-:-:S07]  /*3720*/  IMAD R10, R11, R152, RZ ;  /* 0x000000980b0a7224 */ /* 0x000fce00078e02ff */
.L_x_107:
[----:B------:R-:W-:Y:S05]  /*3730*/  BSYNC B1 ;  /* 0x0000000000017941 */ /* 0x000fea0003800000 */
.L_x_106:
[----:B-1----:R-:W-:Y:S01]  /*3740*/  @!P5 IMAD R11, R60, R153, R10 ;  /* 0x000000993c0bd224 */ /* 0x002fe200078e020a */
[----:B------:R-:W-:Y:S04]  /*3750*/  BSSY B1, `(.L_x_108) ;  /* 0x0000006000017945 */ /* 0x000fe80003800000 */
[----:B------:R1:W-:Y:S01]  /*3760*/  @!P5 STG.E.U8 desc[UR36][R4.64+0x48], R11 ;  /* 0x0000480b0400d986 */ /* 0x0003e2000c101124 */
[----:B------:R-:W-:Y:S05]  /*3770*/  @P2 BRA `(.L_x_109) ;  /* 0x00000000000c2947 */ /* 0x000fea0003800000 */
[----:B------:R-:W1:Y:S02]  /*3780*/  LDG.E.U8 R162, desc[UR36][R2.64+0x49] ;  /* 0x0000492402a27981 */ /* 0x000e64000c1e1100 */
[----:B-1----:R-:W-:-:S05]  /*3790*/  PRMT R11, R162, 0x8880, RZ ;  /* 0x00008880a20b7816 */ /* 0x002fca00000000ff */
[----:B------:R-:W-:-:S07]  /*37a0*/  IMAD R10, R11, R152, RZ ;  /* 0x000000980b0a7224 */ /* 0x000fce00078e02ff */
.L_x_109:
[----:B------:R-:W-:Y:S05]  /*37b0*/  BSYNC B1 ;  /* 0x0000000000017941 */ /* 0x000fea0003800000 */
.L_x_108:
        /* <DEDUP_REMOVED lines=11> */
.L_x_111:
[----:B------:R-:W-:Y:S05]  /*3870*/  BSYNC B1 ;  /* 0x0000000000017941 */ /* 0x000fea0003800000 */
.L_x_110:
[----:B-1----:R-:W-:Y:S01]  /*3880*/  @!P4 IMAD R11, R62, R153, R10 ;  /* 0x000000993e0bc224 */ /* 0x002fe200078e020a */
[----:B------:R-:W-:Y:S04]  /*3890*/  BSSY B1, `(.L_x_112) ;  /* 0x0000006000017945 */ /* 0x000fe80003800000 */
[----:B------:R1:W-:Y:S01]  /*38a0*/  @!P4 STG.E.U8 desc[UR36][R6.64+0x48], R11 ;  /* 0x0000480b0600c986 */ /* 0x0003e2000c101124 */
[----:B------:R-:W-:Y:S05]  /*38b0*/  @P3 BRA `(.L_x_113) ;  /* 0x00000000000c3947 */ /* 0x000fea0003800000 */
[----:B------:R-:W1:Y:S02]  /*38c0*/  LDG.E.U8 R162, desc[UR36][R8.64+0x49] ;  /* 0x0000492408a27981 */ /* 0x000e64000c1e1100 */
[----:B-1----:R-:W-:-:S05]  /*38d0*/  PRMT R11, R162, 0x8880, RZ ;  /* 0x00008880a20b7816 */ /* 0x002fca00000000ff */
[----:B------:R-:W-:-:S07]  /*38e0*/  IMAD R10, R11, R152, RZ ;  /* 0x000000980b0a7224 */ /* 0x000fce00078e02ff */
.L_x_113:
[----:B------:R-:W-:Y:S05]  /*38f0*/  BSYNC B1 ;  /* 0x0000000000017941 */ /* 0x000fea0003800000 */
.L_x_112:
[----:B------:R-:W-:Y:S01]  /*3900*/  @!P3 IMAD R63, R63, R153, R10 ;  /* 0x000000993f3fb224 */ /* 0x000fe200078e020a */
[----:B------:R-:W-:Y:S04]  /*3910*/  BSSY B1, `(.L_x_114) ;  /* 0x0000006000017945 */ /* 0x000fe80003800000 */
[----:B------:R0:W-:Y:S01]  /*3920*/  @!P3 STG.E.U8 desc[UR36][R6.64+0x49], R63 ;  /* 0x0000493f0600b986 */ /* 0x0001e2000c101124 */
[----:B------:R-:W-:Y:S05]  /*3930*/  @P5 BRA `(.L_x_115) ;  /* 0x00000000000c5947 */ /* 0x000fea0003800000 */
[----:B------:R-:W1:Y:S02]  /*3940*/  LDG.E.U8 R162, desc[UR36][R2.64+0x50] ;  /* 0x0000502402a27981 */ /* 0x000e64000c1e1100 */
[----:B-1----:R-:W-:-:S05]  /*3950*/  PRMT R11, R162, 0x8880, RZ ;  /* 0x00008880a20b7816 */ /* 0x002fca00000000ff */
[----:B------:R-:W-:-:S07]  /*3960*/  IMAD R10, R11, R152, RZ ;  /* 0x000000980b0a7224 */ /* 0x000fce00078e02ff */
.L_x_115:
[----:B------:R-:W-:Y:S05]  /*3970*/  BSYNC B1 ;  /* 0x0000000000017941 */ /* 0x000fea0003800000 */
.L_x_114:
[----:B-1----:R-:W-:Y:S01]  /*3980*/  @!P5 IMAD R11, R64, R153, R10 ;  /* 0x00000099400bd224 */ /* 0x002fe200078e020a */
[----:B------:R-:W-:Y:S04]  /*3990*/  BSSY B1, `(.L_x_116) ;  /* 0x0000006000017945 */ /* 0x000fe80003800000 */
[----:B------:R1:W-:Y:S01]  /*39a0*/  @!P5 STG.E.U8 desc[UR36][R4.64+0x50], R11 ;  /* 0x0000500b0400d986 */ /* 0x0003e2000c101124 */
[----:B------:R-:W-:Y:S05]  /*39b0*/  @P2 BRA `(.L_x_117) ;  /* 0x00000000000c2947 */ /* 0x000fea0003800000 */
[----:B------:R-:W1:Y:S02]  /*39c0*/  LDG.E.U8 R162, desc[UR36][R2.64+0x51] ;  /* 0x0000512402a27981 */ /* 0x000e64000c1e1100 */
[----:B-1----:R-:W-:-:S05]  /*39d0*/  PRMT R11, R162, 0x8880, RZ ;  /* 0x00008880a20b7816 */ /* 0x002fca00000000ff */
[----:B------:R-:W-:-:S07]  /*39e0*/  IMAD R10, R11, R152, RZ ;  /* 0x000000980b0a7224 */ /* 0x000fce00078e02ff */
.L_x_117:
[----:B------:R-:W-:Y:S05]  /*39f0*/  BSYNC B1 ;  /* 0x0000000000017941 */ /* 0x000fea0003800000 */
.L_x_116:
        /* <DEDUP_REMOVED lines=11> */
.L_x_119:
[----:B------:R-:W-:Y:S05]  /*3ab0*/  BSYNC B1 ;  /* 0x0000000000017941 */ /* 0x000fea0003800000 */
.L_x_118:
[----:B-1----:R-:W-:Y:S01]  /*3ac0*/  @!P4 IMAD R11, R66, R153, R10 ;  /* 0x00000099420bc224 */ /* 0x002fe200078e020a */
[----:B------:R-:W-:Y:S04]  /*3ad0*/  BSSY B1, `(.L_x_120) ;  /* 0x0000006000017945 */ /* 0x000fe80003800000 */
[----:B------:R1:W-:Y:S01]  /*3ae0*/  @!P4 STG.E.U8 desc[UR36][R6.64+0x50], R11 ;  /* 0x0000500b0600c986 */ /* 0x0003e2000c101124 */
[----:B------:R-:W-:Y:S05]  /*3af0*/  @P3 BRA `(.L_x_121) ;  /* 0x00000000000c3947 */ /* 0x000fea0003800000 */
[----:B------:R-:W1:Y:S02]  /*3b00*/  LDG.E.U8 R162, desc[UR36][R8.64+0x51] ;  /* 0x0000512408a27981 */ /* 0x000e64000c1e1100 */
[----:B-1----:R-:W-:-:S05]  /*3b10*/  PRMT R11, R162, 0x8880, RZ ;  /* 0x00008880a20b7816 */ /* 0x002fca00000000ff */
[----:B------:R-:W-:-:S07]  /*3b20*/  IMAD R10, R11, R152, RZ ;  /* 0x000000980b0a7224 */ /* 0x000fce00078e02ff */
.L_x_121:
[----:B------:R-:W-:Y:S05]  /*3b30*/  BSYNC B1 ;  /* 0x0000000000017941 */ /* 0x000fea0003800000 */
.L_x_120:
[----:B------:R-:W-:Y:S01]  /*3b40*/  @!P3 IMAD R67, R67, R153, R10 ;  /* 0x000000994343b224 */ /* 0x000fe200078e020a */
[----:B------:R-:W-:Y:S04]  /*3b50*/  BSSY B1, `(.L_x_122) ;  /* 0x0000006000017945 */ /* 0x000fe80003800000 */
[----:B------:R0:W-:Y:S01]  /*3b60*/  @!P3 STG.E.U8 desc[UR36][R6.64+0x51], R67 ;  /* 0x000051430600b986 */ /* 0x0001e2000c101124 */
[----:B------:R-:W-:Y:S05]  /*3b70*/  @P5 BRA `(.L_x_123) ;  /* 0x00000000000c5947 */ /* 0x000fea0003800000 */
[----:B------:R-:W1:Y:S02]  /*3b80*/  LDG.E.U8 R162, desc[UR36][R2.64+0x58] ;  /* 0x0000582402a27981 */ /* 0x000e64000c1e1100 */
[----:B-1----:R-:W-:-:S05]  /*3b90*/  PRMT R11, R162, 0x8880, RZ ;  /* 0x00008880a20b7816 */ /* 0x002fca00000000ff */
[----:B------:R-:W-:-:S07]  /*3ba0*/  IMAD R10, R11, R152, RZ ;  /* 0x000000980b0a7224 */ /* 0x000fce00078e02ff */
.L_x_123:
[----:B------:R-:W-:Y:S05]  /*3bb0*/  BSYNC B1 ;  /* 0x0000000000017941 */ /* 0x000fea0003800000 */
.L_x_122:
[----:B-1----:R-:W-:Y:S01]  /*3bc0*/  @!P5 IMAD R11, R68, R153, R10 ;  /* 0x00000099440bd224 */ /* 0x002fe200078e020a */
[----:B------:R-:W-:Y:S04]  /*3bd0*/  BSSY B1, `(.L_x_124) ;  /* 0x0000006000017945 */ /* 0x000fe80003800000 */
[----:B------:R1:W-:Y:S01]  /*3be0*/  @!P5 STG.E.U8 desc[UR36][R4.64+0x58], R11 ;  /* 0x0000580b0400d986 */ /* 0x0003e2000c101124 */
[----:B------:R-:W-:Y:S05]  /*3bf0*/  @P2 BRA `(.L_x_125) ;  /* 0x00000000000c2947 */ /* 0x000fea0003800000 */
[----:B------:R-:W1:Y:S02]  /*3c00*/  LDG.E.U8 R162, desc[UR36][R2.64+0x59] ;  /* 0x0000592402a27981 */ /* 0x000e64000c1e1100 */
[----:B-1----:R-:W-:-:S05]  /*3c10*/  PRMT R11, R162, 0x8880, RZ ;  /* 0x00008880a20b7816 */ /* 0x002fca00000000ff */
[----:B------:R-:W-:-:S07]  /*3c20*/  IMAD R10, R11, R152, RZ ;  /* 0x000000980b0a7224 */ /* 0x000fce00078e02ff */
.L_x_125:
[----:B------:R-:W-:Y:S05]  /*3c30*/  BSYNC B1 ;  /* 0x0000000000017941 */ /* 0x000fea0003800000 */
.L_x_124:
        /* <DEDUP_REMOVED lines=11> */
.L_x_127:
[----:B------:R-:W-:Y:S05]  /*3cf0*/  BSYNC B1 ;  /* 0x0000000000017941 */ /* 0x000fea0003800000 */
.L_x_126:
[----:B-1----:R-:W-:Y:S01]  /*3d00*/  @!P4 IMAD R11, R70, R153, R10 ;  /* 0x00000099460bc224 */ /* 0x002fe200078e020a */
[----:B------:R-:W-:Y:S04]  /*3d10*/  BSSY B1, `(.L_x_128) ;  /* 0x0000006000017945 */ /* 0x000fe80003800000 */
[----:B------:R1:W-:Y:S01]  /*3d20*/  @!P4 STG.E.U8 desc[UR36][R6.64+0x58], R11 ;  /* 0x0000580b0600c986 */ /* 0x0003e2000c101124 */
[----:B------:R-:W-:Y:S05]  /*3d30*/  @P3 BRA `(.L_x_129) ;  /* 0x00000000000c3947 */ /* 0x000fea0003800000 */
[----:B------:R-:W1:Y:S02]  /*3d40*/  LDG.E.U8 R162, desc[UR36][R8.64+0x59] ;  /* 0x0000592408a27981 */ /* 0x000e64000c1e1100 */
[----:B-1----:R-:W-:-:S05]  /*3d50*/  PRMT R11, R162, 0x8880, RZ ;  /* 0x00008880a20b7816 */ /* 0x002fca00000000ff */
[----:B------:R-:W-:-:S07]  /*3d60*/  IMAD R10, R11, R152, RZ ;  /* 0x000000980b0a7224 */ /* 0x000fce00078e02ff */
.L_x_129:
[----:B------:R-:W-:Y:S05]  /*3d70*/  BSYNC B1 ;  /* 0x0000000000017941 */ /* 0x000fea0003800000 */
.L_x_128:
[----:B------:R-:W-:Y:S01]  /*3d80*/  @!P3 IMAD R71, R71, R153, R10 ;  /* 0x000000994747b224 */ /* 0x000fe200078e020a */
[----:B------:R-:W-:Y:S04]  /*3d90*/  BSSY B1, `(.L_x_130) ;  /* 0x0000006000017945 */ /* 0x000fe80003800000 */
[----:B------:R0:W-:Y:S01]  /*3da0*/  @!P3 STG.E.U8 desc[UR36][R6.64+0x59], R71 ;  /* 0x000059470600b986 */ /* 0x0001e2000c101124 */
[----:B------:R-:W-:Y:S05]  /*3db0*/  @P5 BRA `(.L_x_131) ;  /* 0x00000000000c5947 */ /* 0x000fea0003800000 */
[----:B------:R-:W1:Y:S02]  /*3dc0*/  LDG.E.U8 R162, desc[UR36][R2.64+0x60] ;  /* 0x0000602402a27981 */ /* 0x000e64000c1e1100 */
[----:B-1----:R-:W-:-:S05]  /*3dd0*/  PRMT R11, R162, 0x8880, RZ ;  /* 0x00008880a20b7816 */ /* 0x002fca00000000ff */
[----:B------:R-:W-:-:S07]  /*3de0*/  IMAD R10, R11, R152, RZ ;  /* 0x000000980b0a7224 */ /* 0x000fce00078e02ff */
.L_x_131:
[----:B------:R-:W-:Y:S05]  /*3df0*/  BSYNC B1 ;  /* 0x0000000000017941 */ /* 0x000fea0003800000 */
.L_x_130:
[----:B-1----:R-:W-:Y:S01]  /*3e00*/  @!P5 IMAD R11, R72, R153, R10 ;  /* 0x00000099480bd224 */ /* 0x002fe200078e020a */
[----:B------:R-:W-:Y:S04]  /*3e10*/  BSSY B1, `(.L_x_132) ;  /* 0x0000006000017945 */ /* 0x000fe80003800000 */
[----:B------:R1:W-:Y:S01]  /*3e20*/  @!P5 STG.E.U8 desc[UR36][R4.64+0x60], R11 ;  /* 0x0000600b0400d986 */ /* 0x0003e2000c101124 */
[----:B------:R-:W-:Y:S05]  /*3e30*/  @P2 BRA `(.L_x_133) ;  /* 0x00000000000c2947 */ /* 0x000fea0003800000 */
[----:B------:R-:W1:Y:S02]  /*3e40*/  LDG.E.U8 R162, desc[UR36][R2.64+0x61] ;  /* 0x0000612402a27981 */ /* 0x000e64000c1e1100 */
[----:B-1----:R-:W-:-:S05]  /*3e50*/  PRMT R11, R162, 0x8880, RZ ;  /* 0x00008880a20b7816 */ /* 0x002fca00000000ff */
[----:B------:R-:W-:-:S07]  /*3e60*/  IMAD R10, R11, R152, RZ ;  /* 0x000000980b0a7224 */ /* 0x000fce00078e02ff */
.L_x_133:
[----:B------:R-:W-:Y:S05]  /*3e70*/  BSYNC B1 ;  /* 0x0000000000017941 */ /* 0x000fea0003800000 */
.L_x_132:
        /* <DEDUP_REMOVED lines=11> */
.L_x_135:
[----:B------:R-:W-:Y:S05]  /*3f30*/  BSYNC B1 ;  /* 0x0000000000017941 */ /* 0x000fea0003800000 */
.L_x_134:
[----:B-1----:R-:W-:Y:S01]  /*3f40*/  @!P4 IMAD R11, R74, R153, R10 ;  /* 0x000000994a0bc224 */ /* 0x002fe200078e020a */
[----:B------:R-:W-:Y:S04]  /*3f50*/  BSSY B1, `(.L_x_136) ;  /* 0x0000006000017945 */ /* 0x000fe80003800000 */
[----:B------:R1:W-:Y:S01]  /*3f60*/  @!P4 STG.E.U8 desc[UR36][R6.64+0x60], R11 ;  /* 0x0000600b0600c986 */ /* 0x0003e2000c101124 */
[----:B------:R-:W-:Y:S05]  /*3f70*/  @P3 BRA `(.L_x_137) ;  /* 0x00000000000c3947 */ /* 0x000fea0003800000 */
[----:B------:R-:W1:Y:S02]  /*3f80*/  LDG.E.U8 R162, desc[UR36][R8.64+0x61] ;  /* 0x0000612408a27981 */ /* 0x000e64000c1e1100 */
[----:B-1----:R-:W-:-:S05]  /*3f90*/  PRMT R11, R162, 0x8880, RZ ;  /* 0x00008880a20b7816 */ /* 0x002fca00000000ff */
[----:B------:R-:W-:-:S07]  /*3fa0*/  IMAD R10, R11, R152, RZ ;  /* 0x000000980b0a7224 */ /* 0x000fce00078e02ff */
.L_x_137:
[----:B------:R-:W-:Y:S05]  /*3fb0*/  BSYNC B1 ;  /* 0x0000000000017941 */ /* 0x000fea0003800000 */
.L_x_136:
[----:B------:R-:W-:Y:S01]  /*3fc0*/  @!P3 IMAD R75, R75, R153, R10 ;  /* 0x000000994b4bb224 */ /* 0x000fe200078e020a */
[----:B------:R-:W-:Y:S04]  /*3fd0*/  BSSY B1, `(.L_x_138) ;  /* 0x0000006000017945 */ /* 0x000fe80003800000 */
[----:B------:R0:W-:Y:S01]  /*3fe0*/  @!P3 STG.E.U8 desc[UR36][R6.64+0x61], R75 ;  /* 0x0000614b0600b986 */ /* 0x0001e2000c101124 */
[----:B------:R-:W-:Y:S05]  /*3ff0*/  @P5 BRA `(.L_x_139) ;  /* 0x00000000000c5947 */ /* 0x000fea0003800000 */
[----:B------:R-:W1:Y:S02]  /*4000*/  LDG.E.U8 R162, desc[UR36][R2.64+0x68] ;  /* 0x0000682402a27981 */ /* 0x000e64000c1e1100 */
[----:B-1----:R-:W-:-:S05]  /*4010*/  PRMT R11, R162, 0x8880, RZ ;  /* 0x00008880a20b7816 */ /* 0x002fca00000000ff */
[----:B------:R-:W-:-:S07]  /*4020*/  IMAD R10, R11, R152, RZ ;  /* 0x000000980b0a7224 */ /* 0x000fce00078e02ff */
.L_x_139:
[----:B------:R-:W-:Y:S05]  /*4030*/  BSYNC B1 ;  /* 0x0000000000017941 */ /* 0x000fea0003800000 */
.L_x_138:
[----:B-1----:R-:W-:Y:S01]  /*4040*/  @!P5 IMAD R11, R76, R153, R10 ;  /* 0x000000994c0bd224 */ /* 0x002fe200078e020a */
[----:B------:R-:W-:Y:S04]  /*4050*/  BSSY B1, `(.L_x_140) ;  /* 0x0000006000017945 */ /* 0x000fe80003800000 */
[----:B------:R1:W-:Y:S01]  /*4060*/  @!P5 STG.E.U8 desc[UR36][R4.64+0x68], R11 ;  /* 0x0000680b0400d986 */ /* 0x0003e2000c101124 */
[----:B------:R-:W-:Y:S05]  /*4070*/  @P2 BRA `(.L_x_141) ;  /* 0x00000000000c2947 */ /* 0x000fea0003800000 */
[----:B------:R-:W1:Y:S02]  /*4080*/  LDG.E.U8 R162, desc[UR36][R2.64+0x69] ;  /* 0x0000692402a27981 */ /* 0x000e64000c1e1100 */
[----:B-1----:R-:W-:-:S05]  /*4090*/  PRMT R11, R162, 0x8880, RZ ;  /* 0x00008880a20b7816 */ /* 0x002fca00000000ff */
[----:B------:R-:W-:-:S07]  /*40a0*/  IMAD R10, R11, R152, RZ ;  /* 0x000000980b0a7224 */ /* 0x000fce00078e02ff */
.L_x_141:
[----:B------:R-:W-:Y:S05]  /*40b0*/  BSYNC B1 ;  /* 0x0000000000017941 */ /* 0x000fea0003800000 */
.L_x_140:
        /* <DEDUP_REMOVED lines=11> */
.L_x_143:
[----:B------:R-:W-:Y:S05]  /*4170*/  BSYNC B1 ;  /* 0x0000000000017941 */ /* 0x000fea0003800000 */
.L_x_142:
[----:B-1----:R-:W-:Y:S01]  /*4180*/  @!P4 IMAD R11, R78, R153, R10 ;  /* 0x000000994e0bc224 */ /* 0x002fe200078e020a */
[----:B------:R-:W-:Y:S04]  /*4190*/  BSSY B1, `(.L_x_144) ;  /* 0x0000006000017945 */ /* 0x000fe80003800000 */
[----:B------:R1:W-:Y:S01]  /*41a0*/  @!P4 STG.E.U8 desc[UR36][R6.64+0x68], R11 ;  /* 0x0000680b0600c986 */ /* 0x0003e2000c101124 */
[----:B------:R-:W-:Y:S05]  /*41b0*/  @P3 BRA `(.L_x_145) ;  /* 0x00000000000c3947 */ /* 0x000fea0003800000 */
[----:B------:R-:W1:Y:S02]  /*41c0*/  LDG.E.U8 R162, desc[UR36][R8.64+0x69] ;  /* 0x0000692408a27981 */ /* 0x000e64000c1e1100 */
[----:B-1----:R-:W-:-:S05]  /*41d0*/  PRMT R11, R162, 0x8880, RZ ;  /* 0x00008880a20b7816 */ /* 0x002fca00000000ff */
[----:B------:R-:W-:-:S07]  /*41e0*/  IMAD R10, R11, R152, RZ ;  /* 0x000000980b0a7224 */ /* 0x000fce00078e02ff */
.L_x_145:
[----:B------:R-:W-:Y:S05]  /*41f0*/  BSYNC B1 ;  /* 0x0000000000017941 */ /* 0x000fea0003800000 */
.L_x_144:
[----:B------:R-:W-:Y:S01]  /*4200*/  @!P3 IMAD R79, R79, R153, R10 ;  /* 0x000000994f4fb224 */ /* 0x000fe200078e020a */
[----:B------:R-:W-:Y:S04]  /*4210*/  BSSY B1, `(.L_x_146) ;  /* 0x0000006000017945 */ /* 0x000fe80003800000 */
[----:B------:R0:W-:Y:S01]  /*4220*/  @!P3 STG.E.U8 desc[UR36][R6.64+0x69], R79 ;  /* 0x0000694f0600b986 */ /* 0x0001e2000c101124 */
[----:B------:R-:W-:Y:S05]  /*4230*/  @P5 BRA `(.L_x_147) ;  /* 0x00000000000c5947 */ /* 0x000fea0003800000 */
[----:B------:R-:W1:Y:S02]  /*4240*/  LDG.E.U8 R162, desc[UR36][R2.64+0x70] ;  /* 0x0000702402a27981 */ /* 0x000e64000c1e1100 */
[----:B-1----:R-:W-:-:S05]  /*4250*/  PRMT R11, R162, 0x8880, RZ ;  /* 0x00008880a20b7816 */ /* 0x002fca00000000ff */
[----:B------:R-:W-:-:S07]  /*4260*/  IMAD R10, R11, R152, RZ ;  /* 0x000000980b0a7224 */ /* 0x000fce00078e02ff */
.L_x_147:
[----:B------:R-:W-:Y:S05]  /*4270*/  BSYNC B1 ;  /* 0x0000000000017941 */ /* 0x000fea0003800000 */
.L_x_146:
[----:B-1----:R-:W-:Y:S01]  /*4280*/  @!P5 IMAD R11, R80, R153, R10 ;  /* 0x00000099500bd224 */ /* 0x002fe200078e020a */
[----:B------:R-:W-:Y:S04]  /*4290*/  BSSY B1, `(.L_x_148) ;  /* 0x0000006000017945 */ /* 0x000fe80003800000 */
[----:B------:R1:W-:Y:S01]  /*42a0*/  @!P5 STG.E.U8 desc[UR36][R4.64+0x70], R11 ;  /* 0x0000700b0400d986 */ /* 0x0003e2000c101124 */
[----:B------:R-:W-:Y:S05]  /*42b0*/  @P2 BRA `(.L_x_149) ;  /* 0x00000000000c2947 */ /* 0x000fea0003800000 */
[----:B------:R-:W1:Y:S02]  /*42c0*/  LDG.E.U8 R162, desc[UR36][R2.64+0x71] ;  /* 0x0000712402a27981 */ /* 0x000e64000c1e1100 */
[----:B-1----:R-:W-:-:S05]  /*42d0*/  PRMT R11, R162, 0x8880, RZ ;  /* 0x00008880a20b7816 */ /* 0x002fca00000000ff */
[----:B------:R-:W-:-:S07]  /*42e0*/  IMAD R10, R11, R152, RZ ;  /* 0x000000980b0a7224 */ /* 0x000fce00078e02ff */
.L_x_149:
[----:B------:R-:W-:Y:S05]  /*42f0*/  BSYNC B1 ;  /* 0x0000000000017941 */ /* 0x000fea0003800000 */
.L_x_148:
        /* <DEDUP_REMOVED lines=11> */
.L_x_151:
[----:B------:R-:W-:Y:S05]  /*43b0*/  BSYNC B1 ;  /* 0x0000000000017941 */ /* 0x000fea0003800000 */
.L_x_150:
[----:B-1----:R-:W-:Y:S01]  /*43c0*/  @!P4 IMAD R11, R82, R153, R10 ;  /* 0x00000099520bc224 */ /* 0x002fe200078e020a */
[----:B------:R-:W-:Y:S04]  /*43d0*/  BSSY B1, `(.L_x_152) ;  /* 0x0000006000017945 */ /* 0x000fe80003800000 */
[----:B------:R1:W-:Y:S01]  /*43e0*/  @!P4 STG.E.U8 desc[UR36][R6.64+0x70], R11 ;  /* 0x0000700b0600c986 */ /* 0x0003e2000c101124 */
[----:B------:R-:W-:Y:S05]  /*43f0*/  @P3 BRA `(.L_x_153) ;  /* 0x00000000000c3947 */ /* 0x000fea0003800000 */
[----:B------:R-:W1:Y:S02]  /*4400*/  LDG.E.U8 R162, desc[UR36][R8.64+0x71] ;  /* 0x0000712408a27981 */ /* 0x000e64000c1e1100 */
[----:B-1----:R-:W-:-:S05]  /*4410*/  PRMT R11, R162, 0x8880, RZ ;  /* 0x00008880a20b7816 */ /* 0x002fca00000000ff */
[----:B------:R-:W-:-:S07]  /*4420*/  IMAD R10, R11, R152, RZ ;  /* 0x000000980b0a7224 */ /* 0x000fce00078e02ff */
.L_x_153:
[----:B------:R-:W-:Y:S05]  /*4430*/  BSYNC B1 ;  /* 0x0000000000017941 */ /* 0x000fea0003800000 */
.L_x_152:
[----:B------:R-:W-:Y:S01]  /*4440*/  @!P3 IMAD R83, R83, R153, R10 ;  /* 0x000000995353b224 */ /* 0x000fe200078e020a */
[----:B------:R-:W-:Y:S04]  /*4450*/  BSSY B1, `(.L_x_154) ;  /* 0x0000006000017945 */ /* 0x000fe80003800000 */
[----:B------:R0:W-:Y:S01]  /*4460*/  @!P3 STG.E.U8 desc[UR36][R6.64+0x71], R83 ;  /* 0x000071530600b986 */ /* 0x0001e2000c101124 */
[----:B------:R-:W-:Y:S05]  /*4470*/  @P5 BRA `(.L_x_155) ;  /* 0x00000000000c5947 */ /* 0x000fea0003800000 */
[----:B------:R-:W1:Y:S02]  /*4480*/  LDG.E.U8 R162, desc[UR36][R2.64+0x78] ;  /* 0x0000782402a27981 */ /* 0x000e64000c1e1100 */
[----:B-1----:R-:W-:-:S05]  /*4490*/  PRMT R11, R162, 0x8880, RZ ;  /* 0x00008880a20b7816 */ /* 0x002fca00000000ff */
[----:B------:R-:W-:-:S07]  /*44a0*/  IMAD R10, R11, R152, RZ ;  /* 0x000000980b0a7224 */ /* 0x000fce00078e02ff */
.L_x_155:
[----:B------:R-:W-:Y:S05]  /*44b0*/  BSYNC B1 ;  /* 0x0000000000017941 */ /* 0x000fea0003800000 */
.L_x_154:
[----:B-1----:R-:W-:Y:S01]  /*44c0*/  @!P5 IMAD R11, R84, R153, R10 ;  /* 0x00000099540bd224 */ /* 0x002fe200078e020a */
[----:B------:R-:W-:Y:S04]  /*44d0*/  BSSY B1, `(.L_x_156) ;  /* 0x0000006000017945 */ /* 0x000fe80003800000 */
[----:B------:R1:W-:Y:S01]  /*44e0*/  @!P5 STG.E.U8 desc[UR36][R4.64+0x78], R11 ;  /* 0x0000780b0400d986 */ /* 0x0003e2000c101124 */
[----:B------:R-:W-:Y:S05]  /*44f0*/  @P2 BRA `(.L_x_157) ;  /* 0x00000000000c2947 */ /* 0x000fea0003800000 */
[----:B------:R-:W1:Y:S02]  /*4500*/  LDG.E.U8 R162, desc[UR36][R2.64+0x79] ;  /* 0x0000792402a27981 */ /* 0x000e64000c1e1100 */
[----:B-1----:R-:W-:-:S05]  /*4510*/  PRMT R11, R162, 0x8880, RZ ;  /* 0x00008880a20b7816 */ /* 0x002fca00000000ff */
[----:B------:R-:W-:-:S07]  /*4520*/  IMAD R10, R11, R152, RZ ;  /* 0x000000980b0a7224 */ /* 0x000fce00078e02ff */
.L_x_157:
[----:B------:R-:W-:Y:S05]  /*4530*/  BSYNC B1 ;  /* 0x0000000000017941 */ /* 0x000fea0003800000 */
.L_x_156:
        /* <DEDUP_REMOVED lines=11> */
.L_x_159:
[----:B------:R-:W-:Y:S05]  /*45f0*/  BSYNC B1 ;  /* 0x0000000000017941 */ /* 0x000fea0003800000 */
.L_x_158:
[----:B-1----:R-:W-:Y:S01]  /*4600*/  @!P4 IMAD R11, R86, R153, R10 ;  /* 0x00000099560bc224 */ /* 0x002fe200078e020a */
[----:B------:R-:W-:Y:S04]  /*4610*/  BSSY B1, `(.L_x_160) ;  /* 0x0000006000017945 */ /* 0x000fe80003800000 */
[----:B------:R1:W-:Y:S01]  /*4620*/  @!P4 STG.E.U8 desc[UR36][R6.64+0x78], R11 ;  /* 0x0000780b0600c986 */ /* 0x0003e2000c101124 */
[----:B------:R-:W-:Y:S05]  /*4630*/  @P3 BRA `(.L_x_161) ;  /* 0x00000000000c3947 */ /* 0x000fea0003800000 */
[----:B------:R-:W1:Y:S02]  /*4640*/  LDG.E.U8 R162, desc[UR36][R8.64+0x79] ;  /* 0x0000792408a27981 */ /* 0x000e64000c1e1100 */
[----:B-1----:R-:W-:-:S05]  /*4650*/  PRMT R11, R162, 0x8880, RZ ;  /* 0x00008880a20b7816 */ /* 0x002fca00000000ff */
[----:B------:R-:W-:-:S07]  /*4660*/  IMAD R10, R11, R152, RZ ;  /* 0x000000980b0a7224 */ /* 0x000fce00078e02ff */
.L_x_161:
[----:B------:R-:W-:Y:S05]  /*4670*/  BSYNC B1 ;  /* 0x0000000000017941 */ /* 0x000fea0003800000 */
.L_x_160:
[----:B------:R-:W-:Y:S01]  /*4680*/  @!P3 IMAD R87, R87, R153, R10 ;  /* 0x000000995757b224 */ /* 0x000fe200078e020a */
[----:B------:R-:W-:Y:S04]  /*4690*/  BSSY B1, `(.L_x_162) ;  /* 0x0000006000017945 */ /* 0x000fe80003800000 */
[----:B------:R0:W-:Y:S01]  /*46a0*/  @!P3 STG.E.U8 desc[UR36][R6.64+0x79], R87 ;  /* 0x000079570600b986 */ /* 0x0001e2000c101124 */
[----:B------:R-:W-:Y:S05]  /*46b0*/  @P5 BRA `(.L_x_163) ;  /* 0x00000000000c5947 */ /* 0x000fea0003800000 */
[----:B------:R-:W1:Y:S02]  /*46c0*/  LDG.E.U8 R162, desc[UR36][R2.64+0x80] ;  /* 0x0000802402a27981 */ /* 0x000e64000c1e1100 */
[----:B-1----:R-:W-:-:S05]  /*46d0*/  PRMT R11, R162, 0x8880, RZ ;  /* 0x00008880a20b7816 */ /* 0x002fca00000000ff */
[----:B------:R-:W-:-:S07]  /*46e0*/  IMAD R10, R11, R152, RZ ;  /* 0x000000980b0a7224 */ /* 0x000fce00078e02ff */
.L_x_163:
[----:B------:R-:W-:Y:S05]  /*46f0*/  BSYNC B1 ;  /* 0x0000000000017941 */ /* 0x000fea0003800000 */
.L_x_162:
[----:B-1----:R-:W-:Y:S01]  /*4700*/  @!P5 IMAD R11, R88, R153, R10 ;  /* 0x00000099580bd224 */ /* 0x002fe200078e020a */
[----:B------:R-:W-:Y:S04]  /*4710*/  BSSY B1, `(.L_x_164) ;  /* 0x0000006000017945 */ /* 0x000fe80003800000 */
[----:B------:R1:W-:Y:S01]  /*4720*/  @!P5 STG.E.U8 desc[UR36][R4.64+0x80], R11 ;  /* 0x0000800b0400d986 */ /* 0x0003e2000c101124 */
[----:B------:R-:W-:Y:S05]  /*4730*/  @P2 BRA `(.L_x_165) ;  /* 0x00000000000c2947 */ /* 0x000fea0003800000 */
[----:B------:R-:W1:Y:S02]  /*4740*/  LDG.E.U8 R162, desc[UR36][R2.64+0x81] ;  /* 0x0000812402a27981 */ /* 0x000e64000c1e1100 */
[----:B-1----:R-:W-:-:S05]  /*4750*/  PRMT R11, R162, 0x8880, RZ ;  /* 0x00008880a20b7816 */ /* 0x002fca00000000ff */
[----:B------:R-:W-:-:S07]  /*4760*/  IMAD R10, R11, R152, RZ ;  /* 0x000000980b0a7224 */ /* 0x000fce00078e02ff */
.L_x_165:
[----:B------:R-:W-:Y:S05]  /*4770*/  BSYNC B1 ;  /* 0x0000000000017941 */ /* 0x000fea0003800000 */
.L_x_164:
        /* <DEDUP_REMOVED lines=11> */
.L_x_167:
[----:B------:R-:W-:Y:S05]  /*4830*/  BSYNC B1 ;  /* 0x0000000000017941 */ /* 0x000fea0003800000 */
.L_x_166:
[----:B-1----:R-:W-:Y:S01]  /*4840*/  @!P4 IMAD R11, R90, R153, R10 ;  /* 0x000000995a0bc224 */ /* 0x002fe200078e020a */
[----:B------:R-:W-:Y:S04]  /*4850*/  BSSY B1, `(.L_x_168) ;  /* 0x0000006000017945 */ /* 0x000fe80003800000 */
[----:B------:R1:W-:Y:S01]  /*4860*/  @!P4 STG.E.U8 desc[UR36][R6.64+0x80], R11 ;  /* 0x0000800b0600c986 */ /* 0x0003e2000c101124 */
[----:B------:R-:W-:Y:S05]  /*4870*/  @P3 BRA `(.L_x_169) ;  /* 0x00000000000c3947 */ /* 0x000fea0003800000 */
[----:B------:R-:W1:Y:S02]  /*4880*/  LDG.E.U8 R162, desc[UR36][R8.64+0x81] ;  /* 0x0000812408a27981 */ /* 0x000e64000c1e1100 */
[----:B-1----:R-:W-:-:S05]  /*4890*/  PRMT R11, R162, 0x8880, RZ ;  /* 0x00008880a20b7816 */ /* 0x002fca00000000ff */
[----:B------:R-:W-:-:S07]  /*48a0*/  IMAD R10, R11, R152, RZ ;  /* 0x000000980b0a7224 */ /* 0x000fce00078e02ff */
.L_x_169:
[----:B------:R-:W-:Y:S05]  /*48b0*/  BSYNC B1 ;  /* 0x0000000000017941 */ /* 0x000fea0003800000 */
.L_x_168:
[----:B------:R-:W-:Y:S01]  /*48c0*/  @!P3 IMAD R91, R91, R153, R10 ;  /* 0x000000995b5bb224 */ /* 0x000fe200078e020a */
[----:B------:R-:W-:Y:S04]  /*48d0*/  BSSY B1, `(.L_x_170) ;  /* 0x0000006000017945 */ /* 0x000fe80003800000 */
[----:B------:R0:W-:Y:S01]  /*48e0*/  @!P3 STG.E.U8 desc[UR36][R6.64+0x81], R91 ;  /* 0x0000815b0600b986 */ /* 0x0001e2000c101124 */
[----:B------:R-:W-:Y:S05]  /*48f0*/  @P5 BRA `(.L_x_171) ;  /* 0x00000000000c5947 */ /* 0x000fea0003800000 */
[----:B------:R-:W1:Y:S02]  /*4900*/  LDG.E.U8 R162, desc[UR36][R2.64+0x88] ;  /* 0x0000882402a27981 */ /* 0x000e64000c1e1100 */
[----:B-1----:R-:W-:-:S05]  /*4910*/  PRMT R11, R162, 0x8880, RZ ;  /* 0x00008880a20b7816 */ /* 0x002fca00000000ff */
[----:B------:R-:W-:-:S07]  /*4920*/  IMAD R10, R11, R152, RZ ;  /* 0x000000980b0a7224 */ /* 0x000fce00078e02ff */
.L_x_171:
[----:B------:R-:W-:Y:S05]  /*4930*/  BSYNC B1 ;  /* 0x0000000000017941 */ /* 0x000fea0003800000 */
.L_x_170:
[----:B-1----:R-:W-:Y:S01]  /*4940*/  @!P5 IMAD R11, R92, R153, R10 ;  /* 0x000000995c0bd224 */ /* 0x002fe200078e020a */
[----:B------:R-:W-:Y:S04]  /*4950*/  BSSY B1, `(.L_x_172) ;  /* 0x0000006000017945 */ /* 0x000fe80003800000 */
[----:B------:R1:W-:Y:S01]  /*4960*/  @!P5 STG.E.U8 desc[UR36][R4.64+0x88], R11 ;  /* 0x0000880b0400d986 */ /* 0x0003e2000c101124 */
[----:B------:R-:W-:Y:S05]  /*4970*/  @P2 BRA `(.L_x_173) ;  /* 0x00000000000c2947 */ /* 0x000fea0003800000 */
[----:B------:R-:W1:Y:S02]  /*4980*/  LDG.E.U8 R162, desc[UR36][R2.64+0x89] ;  /* 0x0000892402a27981 */ /* 0x000e64000c1e1100 */
[----:B-1----:R-:W-:-:S05]  /*4990*/  PRMT R11, R162, 0x8880, RZ ;  /* 0x00008880a20b7816 */ /* 0x002fca00000000ff */
[----:B------:R-:W-:-:S07]  /*49a0*/  IMAD R10, R11, R152, RZ ;  /* 0x000000980b0a7224 */ /* 0x000fce00078e02ff */
.L_x_173:
[----:B------:R-:W-:Y:S05]  /*49b0*/  BSYNC B1 ;  /* 0x0000000000017941 */ /* 0x000fea0003800000 */
.L_x_172:
        /* <DEDUP_REMOVED lines=11> */
.L_x_175:
[----:B------:R-:W-:Y:S05]  /*4a70*/  BSYNC B1 ;  /* 0x0000000000017941 */ /* 0x000fea0003800000 */
.L_x_174:
[----:B-1----:R-:W-:Y:S01]  /*4a80*/  @!P4 IMAD R11, R94, R153, R10 ;  /* 0x000000995e0bc224 */ /* 0x002fe200078e020a */
[----:B------:R-:W-:Y:S04]  /*4a90*/  BSSY B1, `(.L_x_176) ;  /* 0x0000006000017945 */ /* 0x000fe80003800000 */
[----:B------:R1:W-:Y:S01]  /*4aa0*/  @!P4 STG.E.U8 desc[UR36][R6.64+0x88], R11 ;  /* 0x0000880b0600c986 */ /* 0x0003e2000c101124 */
[----:B------:R-:W-:Y:S05]  /*4ab0*/  @P3 BRA `(.L_x_177) ;  /* 0x00000000000c3947 */ /* 0x000fea0003800000 */
[----:B------:R-:W1:Y:S02]  /*4ac0*/  LDG.E.U8 R162, desc[UR36][R8.64+0x89] ;  /* 0x0000892408a27981 */ /* 0x000e64000c1e1100 */
[----:B-1----:R-:W-:-:S05]  /*4ad0*/  PRMT R11, R162, 0x8880, RZ ;  /* 0x00008880a20b7816 */ /* 0x002fca00000000ff */
[----:B------:R-:W-:-:S07]  /*4ae0*/  IMAD R10, R11, R152, RZ ;  /* 0x000000980b0a7224 */ /* 0x000fce00078e02ff */
.L_x_177:
[----:B------:R-:W-:Y:S05]  /*4af0*/  BSYNC B1 ;  /* 0x0000000000017941 */ /* 0x000fea0003800000 */
.L_x_176:
[----:B------:R-:W-:Y:S01]  /*4b00*/  @!P3 IMAD R95, R95, R153, R10 ;  /* 0x000000995f5fb224 */ /* 0x000fe200078e020a */
[----:B------:R-:W-:Y:S04]  /*4b10*/  BSSY B1, `(.L_x_178) ;  /* 0x0000006000017945 */ /* 0x000fe80003800000 */
[----:B------:R0:W-:Y:S01]  /*4b20*/  @!P3 STG.E.U8 desc[UR36][R6.64+0x89], R95 ;  /* 0x0000895f0600b986 */ /* 0x0001e2000c101124 */
[----:B------:R-:W-:Y:S05]  /*4b30*/  @P5 BRA `(.L_x_179) ;  /* 0x00000000000c5947 */ /* 0x000fea0003800000 */
[----:B------:R-:W1:Y:S02]  /*4b40*/  LDG.E.U8 R162, desc[UR36][R2.64+0x90] ;  /* 0x0000902402a27981 */ /* 0x000e64000c1e1100 */
[----:B-1----:R-:W-:-:S05]  /*4b50*/  PRMT R11, R162, 0x8880, RZ ;  /* 0x00008880a20b7816 */ /* 0x002fca00000000ff */
[----:B------:R-:W-:-:S07]  /*4b60*/  IMAD R10, R11, R152, RZ ;  /* 0x000000980b0a7224 */ /* 0x000fce00078e02ff */
.L_x_179:
[----:B------:R-:W-:Y:S05]  /*4b70*/  BSYNC B1 ;  /* 0x0000000000017941 */ /* 0x000fea0003800000 */
.L_x_178:
[----:B-1----:R-:W-:Y:S01]  /*4b80*/  @!P5 IMAD R11, R96, R153, R10 ;  /* 0x00000099600bd224 */ /* 0x002fe200078e020a */
[----:B------:R-:W-:Y:S04]  /*4b90*/  BSSY B1, `(.L_x_180) ;  /* 0x0000006000017945 */ /* 0x000fe80003800000 */
[----:B------:R1:W-:Y:S01]  /*4ba0*/  @!P5 STG.E.U8 desc[UR36][R4.64+0x90], R11 ;  /* 0x0000900b0400d986 */ /* 0x0003e2000c101124 */
[----:B------:R-:W-:Y:S05]  /*4bb0*/  @P2 BRA `(.L_x_181) ;  /* 0x00000000000c2947 */ /* 0x000fea0003800000 */
[----:B------:R-:W1:Y:S02]  /*4bc0*/  LDG.E.U8 R162, desc[UR36][R2.64+0x91] ;  /* 0x0000912402a27981 */ /* 0x000e64000c1e1100 */
[----:B-1----:R-:W-:-:S05]  /*4bd0*/  PRMT R11, R162, 0x8880, RZ ;  /* 0x00008880a20b7816 */ /* 0x002fca00000000ff */
[----:B------:R-:W-:-:S07]  /*4be0*/  IMAD R10, R11, R152, RZ ;  /* 0x000000980b0a7224 */ /* 0x000fce00078e02ff */
.L_x_181:
[----:B------:R-:W-:Y:S05]  /*4bf0*/  BSYNC B1 ;  /* 0x0000000000017941 */ /* 0x000fea0003800000 */
.L_x_180:
        /* <DEDUP_REMOVED lines=11> */
.L_x_183:
[----:B------:R-:W-:Y:S05]  /*4cb0*/  BSYNC B1 ;  /* 0x0000000000017941 */ /* 0x000fea0003800000 */
.L_x_182:
[----:B-1----:R-:W-:Y:S01]  /*4cc0*/  @!P4 IMAD R11, R98, R153, R10 ;  /* 0x00000099620bc224 */ /* 0x002fe200078e020a */
[----:B------:R-:W-:Y:S04]  /*4cd0*/  BSSY B1, `(.L_x_184) ;  /* 0x0000006000017945 */ /* 0x000fe80003800000 */
[----:B------:R1:W-:Y:S01]  /*4ce0*/  @!P4 STG.E.U8 desc[UR36][R6.64+0x90], R11 ;  /* 0x0000900b0600c986 */ /* 0x0003e2000c101124 */
[----:B------:R-:W-:Y:S05]  /*4cf0*/  @P3 BRA `(.L_x_185) ;  /* 0x00000000000c3947 */ /* 0x000fea0003800000 */
[----:B------:R-:W1:Y:S02]  /*4d00*/  LDG.E.U8 R162, desc[UR36][R8.64+0x91] ;  /* 0x0000912408a27981 */ /* 0x000e64000c1e1100 */
[----:B-1----:R-:W-:-:S05]  /*4d10*/  PRMT R11, R162, 0x8880, RZ ;  /* 0x00008880a20b7816 */ /* 0x002fca00000000ff */
[----:B------:R-:W-:-:S07]  /*4d20*/  IMAD R10, R11, R152, RZ ;  /* 0x000000980b0a7224 */ /* 0x000fce00078e02ff */
.L_x_185:
[----:B------:R-:W-:Y:S05]  /*4d30*/  BSYNC B1 ;  /* 0x0000000000017941 */ /* 0x000fea0003800000 */
.L_x_184:
[----:B------:R-:W-:Y:S01]  /*4d40*/  @!P3 IMAD R99, R99, R153, R10 ;  /* 0x000000996363b224 */ /* 0x000fe200078e020a */
[----:B------:R-:W-:Y:S04]  /*4d50*/  BSSY B1, `(.L_x_186) ;  /* 0x0000006000017945 */ /* 0x000fe80003800000 */
[----:B------:R0:W-:Y:S01]  /*4d60*/  @!P3 STG.E.U8 desc[UR36][R6.64+0x91], R99 ;  /* 0x000091630600b986 */ /* 0x0001e2000c101124 */
[----:B------:R-:W-:Y:S05]  /*4d70*/  @P5 BRA `(.L_x_187) ;  /* 0x00000000000c5947 */ /* 0x000fea0003800000 */
[----:B------:R-:W1:Y:S02]  /*4d80*/  LDG.E.U8 R162, desc[UR36][R2.64+0x98] ;  /* 0x0000982402a27981 */ /* 0x000e64000c1e1100 */
[----:B-1----:R-:W-:-:S05]  /*4d90*/  PRMT R11, R162, 0x8880, RZ ;  /* 0x00008880a20b7816 */ /* 0x002fca00000000ff */
[----:B------:R-:W-:-:S07]  /*4da0*/  IMAD R10, R11, R152, RZ ;  /* 0x000000980b0a7224 */ /* 0x000fce00078e02ff */
.L_x_187:
[----:B------:R-:W-:Y:S05]  /*4db0*/  BSYNC B1 ;  /* 0x0000000000017941 */ /* 0x000fea0003800000 */
.L_x_186:
[----:B-1----:R-:W-:Y:S01]  /*4dc0*/  @!P5 IMAD R11, R100, R153, R10 ;  /* 0x00000099640bd224 */ /* 0x002fe200078e020a */
[----:B------:R-:W-:Y:S04]  /*4dd0*/  BSSY B1, `(.L_x_188) ;  /* 0x0000006000017945 */ /* 0x000fe80003800000 */
[----:B------:R1:W-:Y:S01]  /*4de0*/  @!P5 STG.E.U8 desc[UR36][R4.64+0x98], R11 ;  /* 0x0000980b0400d986 */ /* 0x0003e2000c101124 */
[----:B------:R-:W-:Y:S05]  /*4df0*/  @P2 BRA `(.L_x_189) ;  /* 0x00000000000c2947 */ /* 0x000fea0003800000 */
[----:B------:R-:W1:Y:S02]  /*4e00*/  LDG.E.U8 R162, desc[UR36][R2.64+0x99] ;  /* 0x0000992402a27981 */ /* 0x000e64000c1e1100 */
[----:B-1----:R-:W-:-:S05]  /*4e10*/  PRMT R11, R162, 0x8880, RZ ;  /* 0x00008880a20b7816 */ /* 0x002fca00000000ff */
[----:B------:R-:W-:-:S07]  /*4e20*/  IMAD R10, R11, R152, RZ ;  /* 0x000000980b0a7224 */ /* 0x000fce00078e02ff */
.L_x_189:
[----:B------:R-:W-:Y:S05]  /*4e30*/  BSYNC B1 ;  /* 0x0000000000017941 */ /* 0x000fea0003800000 */
.L_x_188:
        /* <DEDUP_REMOVED lines=11> */
.L_x_191:
[----:B------:R-:W-:Y:S05]  /*4ef0*/  BSYNC B1 ;  /* 0x0000000000017941 */ /* 0x000fea0003800000 */
.L_x_190:
[----:B-1----:R-:W-:Y:S01]  /*4f00*/  @!P4 IMAD R11, R102, R153, R10 ;  /* 0x00000099660bc224 */ /* 0x002fe200078e020a */
[----:B------:R-:W-:Y:S04]  /*4f10*/  BSSY B1, `(.L_x_192) ;  /* 0x0000006000017945 */ /* 0x000fe80003800000 */
[----:B------:R1:W-:Y:S01]  /*4f20*/  @!P4 STG.E.U8 desc[UR36][R6.64+0x98], R11 ;  /* 0x0000980b0600c986 */ /* 0x0003e2000c101124 */
[----:B------:R-:W-:Y:S05]  /*4f30*/  @P3 BRA `(.L_x_193) ;  /* 0x00000000000c3947 */ /* 0x000fea0003800000 */
[----:B------:R-:W1:Y:S02]  /*4f40*/  LDG.E.U8 R162, desc[UR36][R8.64+0x99] ;  /* 0x0000992408a27981 */ /* 0x000e64000c1e1100 */
[----:B-1----:R-:W-:-:S05]  /*4f50*/  PRMT R11, R162, 0x8880, RZ ;  /* 0x00008880a20b7816 */ /* 0x002fca00000000ff */
[----:B------:R-:W-:-:S07]  /*4f60*/  IMAD R10, R11, R152, RZ ;  /* 0x000000980b0a7224 */ /* 0x000fce00078e02ff */
.L_x_193:
[----:B------:R-:W-:Y:S05]  /*4f70*/  BSYNC B1 ;  /* 0x0000000000017941 */ /* 0x000fea0003800000 */
.L_x_192:
[----:B------:R-:W-:Y:S01]  /*4f80*/  @!P3 IMAD R103, R103, R153, R10 ;  /* 0x000000996767b224 */ /* 0x000fe200078e020a */
[----:B------:R-:W-:Y:S04]  /*4f90*/  BSSY B1, `(.L_x_194) ;  /* 0x0000006000017945 */ /* 0x000fe80003800000 */
[----:B------:R0:W-:Y:S01]  /*4fa0*/  @!P3 STG.E.U8 desc[UR36][R6.64+0x99], R103 ;  /* 0x000099670600b986 */ /* 0x0001e2000c101124 */
[----:B------:R-:W-:Y:S05]  /*4fb0*/  @P5 BRA `(.L_x_195) ;  /* 0x00000000000c5947 */ /* 0x000fea0003800000 */
[----:B------:R-:W1:Y:S02]  /*4fc0*/  LDG.E.U8 R162, desc[UR36][R2.64+0xa0] ;  /* 0x0000a02402a27981 */ /* 0x000e64000c1e1100 */
[----:B-1----:R-:W-:-:S05]  /*4fd0*/  PRMT R11, R162, 0x8880, RZ ;  /* 0x00008880a20b7816 */ /* 0x002fca00000000ff */
[----:B------:R-:W-:-:S07]  /*4fe0*/  IMAD R10, R11, R152, RZ ;  /* 0x000000980b0a7224 */ /* 0x000fce00078e02ff */
.L_x_195:
[----:B------:R-:W-:Y:S05]  /*4ff0*/  BSYNC B1 ;  /* 0x0000000000017941 */ /* 0x000fea0003800000 */
.L_x_194:
[----:B-1----:R-:W-:Y:S01]  /*5000*/  @!P5 IMAD R11, R104, R153, R10 ;  /* 0x00000099680bd224 */ /* 0x002fe200078e020a */
[----:B------:R-:W-:Y:S04]  /*5010*/  BSSY B1, `(.L_x_196) ;  /* 0x0000006000017945 */ /* 0x000fe80003800000 */
[----:B------:R1:W-:Y:S01]  /*5020*/  @!P5 STG.E.U8 desc[UR36][R4.64+0xa0], R11 ;  /* 0x0000a00b0400d986 */ /* 0x0003e2000c101124 */
[----:B------:R-:W-:Y:S05]  /*5030*/  @P2 BRA `(.L_x_197) ;  /* 0x00000000000c2947 */ /* 0x000fea0003800000 */
[----:B------:R-:W1:Y:S02]  /*5040*/  LDG.E.U8 R162, desc[UR36][R2.64+0xa1] ;  /* 0x0000a12402a27981 */ /* 0x000e64000c1e1100 */
[----:B-1----:R-:W-:-:S05]  /*5050*/  PRMT R11, R162, 0x8880, RZ ;  /* 0x00008880a20b7816 */ /* 0x002fca00000000ff */
[----:B------:R-:W-:-:S07]  /*5060*/  IMAD R10, R11, R152, RZ ;  /* 0x000000980b0a7224 */ /* 0x000fce00078e02ff */
.L_x_197:
[----:B------:R-:W-:Y:S05]  /*5070*/  BSYNC B1 ;  /* 0x0000000000017941 */ /* 0x000fea0003800000 */
.L_x_196:
        /* <DEDUP_REMOVED lines=11> */
.L_x_199:
[----:B------:R-:W-:Y:S05]  /*5130*/  BSYNC B1 ;  /* 0x0000000000017941 */ /* 0x000fea0003800000 */
.L_x_198:
[----:B-1----:R-:W-:Y:S01]  /*5140*/  @!P4 IMAD R11, R106, R153, R10 ;  /* 0x000000996a0bc224 */ /* 0x002fe200078e020a */
[----:B------:R-:W-:Y:S04]  /*5150*/  BSSY B1, `(.L_x_200) ;  /* 0x0000006000017945 */ /* 0x000fe80003800000 */
[----:B------:R1:W-:Y:S01]  /*5160*/  @!P4 STG.E.U8 desc[UR36][R6.64+0xa0], R11 ;  /* 0x0000a00b0600c986 */ /* 0x0003e2000c101124 */
[----:B------:R-:W-:Y:S05]  /*5170*/  @P3 BRA `(.L_x_201) ;  /* 0x00000000000c3947 */ /* 0x000fea0003800000 */
[----:B------:R-:W1:Y:S02]  /*5180*/  LDG.E.U8 R162, desc[UR36][R8.64+0xa1] ;  /* 0x0000a12408a27981 */ /* 0x000e64000c1e1100 */
[----:B-1----:R-:W-:-:S05]  /*5190*/  PRMT R11, R162, 0x8880, RZ ;  /* 0x00008880a20b7816 */ /* 0x002fca00000000ff */
[----:B------:R-:W-:-:S07]  /*51a0*/  IMAD R10, R11, R152, RZ ;  /* 0x000000980b0a7224 */ /* 0x000fce00078e02ff */
.L_x_201:
[----:B------:R-:W-:Y:S05]  /*51b0*/  BSYNC B1 ;  /* 0x0000000000017941 */ /* 0x000fea0003800000 */
.L_x_200:
[----:B------:R-:W-:Y:S01]  /*51c0*/  @!P3 IMAD R107, R107, R153, R10 ;  /* 0x000000996b6bb224 */ /* 0x000fe200078e020a */
[----:B------:R-:W-:Y:S04]  /*51d0*/  BSSY B1, `(.L_x_202) ;  /* 0x0000006000017945 */ /* 0x000fe80003800000 */
[----:B------:R0:W-:Y:S01]  /*51e0*/  @!P3 STG.E.U8 desc[UR36][R6.64+0xa1], R107 ;  /* 0x0000a16b0600b986 */ /* 0x0001e2000c101124 */
[----:B------:R-:W-:Y:S05]  /*51f0*/  @P5 BRA `(.L_x_203) ;  /* 0x00000000000c5947 */ /* 0x000fea0003800000 */
[----:B------:R-:W1:Y:S02]  /*5200*/  LDG.E.U8 R162, desc[UR36][R2.64+0xa8] ;  /* 0x0000a82402a27981 */ /* 0x000e64000c1e1100 */
[----:B-1----:R-:W-:-:S05]  /*5210*/  PRMT R11, R162, 0x8880, RZ ;  /* 0x00008880a20b7816 */ /* 0x002fca00000000ff */
[----:B------:R-:W-:-:S07]  /*5220*/  IMAD R10, R11, R152, RZ ;  /* 0x000000980b0a7224 */ /* 0x000fce00078e02ff */
.L_x_203:
[----:B------:R-:W-:Y:S05]  /*5230*/  BSYNC B1 ;  /* 0x0000000000017941 */ /* 0x000fea0003800000 */
.L_x_202:
[----:B-1----:R-:W-:Y:S01]  /*5240*/  @!P5 IMAD R11, R108, R153, R10 ;  /* 0x000000996c0bd224 */ /* 0x002fe200078e020a */
[----:B------:R-:W-:Y:S04]  /*5250*/  BSSY B1, `(.L_x_204) ;  /* 0x0000006000017945 */ /* 0x000fe80003800000 */
[----:B------:R1:W-:Y:S01]  /*5260*/  @!P5 STG.E.U8 desc[UR36][R4.64+0xa8], R11 ;  /* 0x0000a80b0400d986 */ /* 0x0003e2000c101124 */
[----:B------:R-:W-:Y:S05]  /*5270*/  @P2 BRA `(.L_x_205) ;  /* 0x00000000000c2947 */ /* 0x000fea0003800000 */
[----:B------:R-:W1:Y:S02]  /*5280*/  LDG.E.U8 R162, desc[UR36][R2.64+0xa9] ;  /* 0x0000a92402a27981 */ /* 0x000e64000c1e1100 */
[----:B-1----:R-:W-:-:S05]  /*5290*/  PRMT R11, R162, 0x8880, RZ ;  /* 0x00008880a20b7816 */ /* 0x002fca00000000ff */
[----:B------:R-:W-:-:S07]  /*52a0*/  IMAD R10, R11, R152, RZ ;  /* 0x000000980b0a7224 */ /* 0x000fce00078e02ff */
.L_x_205:
[----:B------:R-:W-:Y:S05]  /*52b0*/  BSYNC B1 ;  /* 0x0000000000017941 */ /* 0x000fea0003800000 */
.L_x_204:
        /* <DEDUP_REMOVED lines=11> */
.L_x_207:
[----:B------:R-:W-:Y:S05]  /*5370*/  BSYNC B1 ;  /* 0x0000000000017941 */ /* 0x000fea0003800000 */
.L_x_206:
[----:B-1----:R-:W-:Y:S01]  /*5380*/  @!P4 IMAD R11, R110, R153, R10 ;  /* 0x000000996e0bc224 */ /* 0x002fe200078e020a */
[----:B------:R-:W-:Y:S04]  /*5390*/  BSSY B1, `(.L_x_208) ;  /* 0x0000006000017945 */ /* 0x000fe80003800000 */
[----:B------:R1:W-:Y:S01]  /*53a0*/  @!P4 STG.E.U8 desc[UR36][R6.64+0xa8], R11 ;  /* 0x0000a80b0600c986 */ /* 0x0003e2000c101124 */
[----:B------:R-:W-:Y:S05]  /*53b0*/  @P3 BRA `(.L_x_209) ;  /* 0x00000000000c3947 */ /* 0x000fea0003800000 */
[----:B------:R-:W1:Y:S02]  /*53c0*/  LDG.E.U8 R162, desc[UR36][R8.64+0xa9] ;  /* 0x0000a92408a27981 */ /* 0x000e64000c1e1100 */
[----:B-1----:R-:W-:-:S05]  /*53d0*/  PRMT R11, R162, 0x8880, RZ ;  /* 0x00008880a20b7816 */ /* 0x002fca00000000ff */
[----:B------:R-:W-:-:S07]  /*53e0*/  IMAD R10, R11, R152, RZ ;  /* 0x000000980b0a7224 */ /* 0x000fce00078e02ff */
.L_x_209:
[----:B------:R-:W-:Y:S05]  /*53f0*/  BSYNC B1 ;  /* 0x0000000000017941 */ /* 0x000fea0003800000 */
.L_x_208:
[----:B------:R-:W-:Y:S01]  /*5400*/  @!P3 IMAD R111, R111, R153, R10 ;  /* 0x000000996f6fb224 */ /* 0x000fe200078e020a */
[----:B------:R-:W-:Y:S04]  /*5410*/  BSSY B1, `(.L_x_210) ;  /* 0x0000006000017945 */ /* 0x000fe80003800000 */
[----:B------:R0:W-:Y:S01]  /*5420*/  @!P3 STG.E.U8 desc[UR36][R6.64+0xa9], R111 ;  /* 0x0000a96f0600b986 */ /* 0x0001e2000c101124 */
[----:B------:R-:W-:Y:S05]  /*5430*/  @P5 BRA `(.L_x_211) ;  /* 0x00000000000c5947 */ /* 0x000fea0003800000 */
[----:B------:R-:W1:Y:S02]  /*5440*/  LDG.E.U8 R162, desc[UR36][R2.64+0xb0] ;  /* 0x0000b02402a27981 */ /* 0x000e64000c1e1100 */
[----:B-1----:R-:W-:-:S05]  /*5450*/  PRMT R11, R162, 0x8880, RZ ;  /* 0x00008880a20b7816 */ /* 0x002fca00000000ff */
[----:B------:R-:W-:-:S07]  /*5460*/  IMAD R10, R11, R152, RZ ;  /* 0x000000980b0a7224 */ /* 0x000fce00078e02ff */
.L_x_211:
[----:B------:R-:W-:Y:S05]  /*5470*/  BSYNC B1 ;  /* 0x0000000000017941 */ /* 0x000fea0003800000 */
.L_x_210:
[----:B-1----:R-:W-:Y:S01]  /*5480*/  @!P5 IMAD R11, R112, R153, R10 ;  /* 0x00000099700bd224 */ /* 0x002fe200078e020a */
[----:B------:R-:W-:Y:S04]  /*5490*/  BSSY B1, `(.L_x_212) ;  /* 0x0000006000017945 */ /* 0x000fe80003800000 */
[----:B------:R1:W-:Y:S01]  /*54a0*/  @!P5 STG.E.U8 desc[UR36][R4.64+0xb0], R11 ;  /* 0x0000b00b0400d986 */ /* 0x0003e2000c101124 */
[----:B------:R-:W-:Y:S05]  /*54b0*/  @P2 BRA `(.L_x_213) ;  /* 0x00000000000c2947 */ /* 0x000fea0003800000 */
[----:B------:R-:W1:Y:S02]  /*54c0*/  LDG.E.U8 R162, desc[UR36][R2.64+0xb1] ;  /* 0x0000b12402a27981 */ /* 0x000e64000c1e1100 */
[----:B-1----:R-:W-:-:S05]  /*54d0*/  PRMT R11, R162, 0x8880, RZ ;  /* 0x00008880a20b7816 */ /* 0x002fca00000000ff */
[----:B------:R-:W-:-:S07]  /*54e0*/  IMAD R10, R11, R152, RZ ;  /* 0x000000980b0a7224 */ /* 0x000fce00078e02ff */
.L_x_213:
[----:B------:R-:W-:Y:S05]  /*54f0*/  BSYNC B1 ;  /* 0x0000000000017941 */ /* 0x000fea0003800000 */
.L_x_212:
        /* <DEDUP_REMOVED lines=11> */
.L_x_215:
[----:B------:R-:W-:Y:S05]  /*55b0*/  BSYNC B1 ;  /* 0x0000000000017941 */ /* 0x000fea0003800000 */
.L_x_214:
[----:B-1----:R-:W-:Y:S01]  /*55c0*/  @!P4 IMAD R11, R114, R153, R10 ;  /* 0x00000099720bc224 */ /* 0x002fe200078e020a */
[----:B------:R-:W-:Y:S04]  /*55d0*/  BSSY B1, `(.L_x_216) ;  /* 0x0000006000017945 */ /* 0x000fe80003800000 */
[----:B------:R1:W-:Y:S01]  /*55e0*/  @!P4 STG.E.U8 desc[UR36][R6.64+0xb0], R11 ;  /* 0x0000b00b0600c986 */ /* 0x0003e2000c101124 */
[----:B------:R-:W-:Y:S05]  /*55f0*/  @P3 BRA `(.L_x_217) ;  /* 0x00000000000c3947 */ /* 0x000fea0003800000 */
[----:B------:R-:W1:Y:S02]  /*5600*/  LDG.E.U8 R162, desc[UR36][R8.64+0xb1] ;  /* 0x0000b12408a27981 */ /* 0x000e64000c1e1100 */
[----:B-1----:R-:W-:-:S05]  /*5610*/  PRMT R11, R162, 0x8880, RZ ;  /* 0x00008880a20b7816 */ /* 0x002fca00000000ff */
[----:B------:R-:W-:-:S07]  /*5620*/  IMAD R10, R11, R152, RZ ;  /* 0x000000980b0a7224 */ /* 0x000fce00078e02ff */
.L_x_217:
[----:B------:R-:W-:Y:S05]  /*5630*/  BSYNC B1 ;  /* 0x0000000000017941 */ /* 0x000fea0003800000 */
.L_x_216:
[----:B------:R-:W-:Y:S01]  /*5640*/  @!P3 IMAD R115, R115, R153, R10 ;  /* 0x000000997373b224 */ /* 0x000fe200078e020a */
[----:B------:R-:W-:Y:S04]  /*5650*/  BSSY B1, `(.L_x_218) ;  /* 0x0000006000017945 */ /* 0x000fe80003800000 */
[----:B------:R0:W-:Y:S01]  /*5660*/  @!P3 STG.E.U8 desc[UR36][R6.64+0xb1], R115 ;  /* 0x0000b1730600b986 */ /* 0x0001e2000c101124 */
[----:B------:R-:W-:Y:S05]  /*5670*/  @P5 BRA `(.L_x_219) ;  /* 0x00000000000c5947 */ /* 0x000fea0003800000 */
[----:B------:R-:W1:Y:S02]  /*5680*/  LDG.E.U8 R162, desc[UR36][R2.64+0xb8] ;  /* 0x0000b82402a27981 */ /* 0x000e64000c1e1100 */
[----:B-1----:R-:W-:-:S05]  /*5690*/  PRMT R11, R162, 0x8880, RZ ;  /* 0x00008880a20b7816 */ /* 0x002fca00000000ff */
[----:B------:R-:W-:-:S07]  /*56a0*/  IMAD R10, R11, R152, RZ ;  /* 0x000000980b0a7224 */ /* 0x000fce00078e02ff */
.L_x_219:
[----:B------:R-:W-:Y:S05]  /*56b0*/  BSYNC B1 ;  /* 0x0000000000017941 */ /* 0x000fea0003800000 */
.L_x_218:
[----:B-1----:R-:W-:Y:S01]  /*56c0*/  @!P5 IMAD R11, R116, R153, R10 ;  /* 0x00000099740bd224 */ /* 0x002fe200078e020a */
[----:B------:R-:W-:Y:S04]  /*56d0*/  BSSY B1, `(.L_x_220) ;  /* 0x0000006000017945 */ /* 0x000fe80003800000 */
[----:B------:R1:W-:Y:S01]  /*56e0*/  @!P5 STG.E.U8 desc[UR36][R4.64+0xb8], R11 ;  /* 0x0000b80b0400d986 */ /* 0x0003e2000c101124 */
[----:B------:R-:W-:Y:S05]  /*56f0*/  @P2 BRA `(.L_x_221) ;  /* 0x00000000000c2947 */ /* 0x000fea0003800000 */
[----:B------:R-:W1:Y:S02]  /*5700*/  LDG.E.U8 R162, desc[UR36][R2.64+0xb9] ;  /* 0x0000b92402a27981 */ /* 0x000e64000c1e1100 */
[----:B-1----:R-:W-:-:S05]  /*5710*/  PRMT R11, R162, 0x8880, RZ ;  /* 0x00008880a20b7816 */ /* 0x002fca00000000ff */
[----:B------:R-:W-:-:S07]  /*5720*/  IMAD R10, R11, R152, RZ ;  /* 0x000000980b0a7224 */ /* 0x000fce00078e02ff */
.L_x_221:
[----:B------:R-:W-:Y:S05]  /*5730*/  BSYNC B1 ;  /* 0x0000000000017941 */ /* 0x000fea0003800000 */
.L_x_220:
        /* <DEDUP_REMOVED lines=11> */
.L_x_223:
[----:B------:R-:W-:Y:S05]  /*57f0*/  BSYNC B1 ;  /* 0x0000000000017941 */ /* 0x000fea0003800000 */
.L_x_222:
[----:B-1----:R-:W-:Y:S01]  /*5800*/  @!P4 IMAD R11, R118, R153, R10 ;  /* 0x00000099760bc224 */ /* 0x002fe200078e020a */
[----:B------:R-:W-:Y:S04]  /*5810*/  BSSY B1, `(.L_x_224) ;  /* 0x0000006000017945 */ /* 0x000fe80003800000 */
[----:B------:R1:W-:Y:S01]  /*5820*/  @!P4 STG.E.U8 desc[UR36][R6.64+0xb8], R11 ;  /* 0x0000b80b0600c986 */ /* 0x0003e2000c101124 */
[----:B------:R-:W-:Y:S05]  /*5830*/  @P3 BRA `(.L_x_225) ;  /* 0x00000000000c3947 */ /* 0x000fea0003800000 */
[----:B------:R-:W1:Y:S02]  /*5840*/  LDG.E.U8 R162, desc[UR36][R8.64+0xb9] ;  /* 0x0000b92408a27981 */ /* 0x000e64000c1e1100 */
[----:B-1----:R-:W-:-:S05]  /*5850*/  PRMT R11, R162, 0x8880, RZ ;  /* 0x00008880a20b7816 */ /* 0x002fca00000000ff */
[----:B------:R-:W-:-:S07]  /*5860*/  IMAD R10, R11, R152, RZ ;  /* 0x000000980b0a7224 */ /* 0x000fce00078e02ff */
.L_x_225:
[----:B------:R-:W-:Y:S05]  /*5870*/  BSYNC B1 ;  /* 0x0000000000017941 */ /* 0x000fea0003800000 */
.L_x_224:
[----:B------:R-:W-:Y:S01]  /*5880*/  @!P3 IMAD R119, R119, R153, R10 ;  /* 0x000000997777b224 */ /* 0x000fe200078e020a */
[----:B------:R-:W-:Y:S04]  /*5890*/  BSSY B1, `(.L_x_226) ;  /* 0x0000006000017945 */ /* 0x000fe80003800000 */
[----:B------:R0:W-:Y:S01]  /*58a0*/  @!P3 STG.E.U8 desc[UR36][R6.64+0xb9], R119 ;  /* 0x0000b9770600b986 */ /* 0x0001e2000c101124 */
[----:B------:R-:W-:Y:S05]  /*58b0*/  @P5 BRA `(.L_x_227) ;  /* 0x00000000000c5947 */ /* 0x000fea0003800000 */
[----:B------:R-:W1:Y:S02]  /*58c0*/  LDG.E.U8 R162, desc[UR36][R2.64+0xc0] ;  /* 0x0000c02402a27981 */ /* 0x000e64000c1e1100 */
[----:B-1----:R-:W-:-:S05]  /*58d0*/  PRMT R11, R162, 0x8880, RZ ;  /* 0x00008880a20b7816 */ /* 0x002fca00000000ff */
[----:B------:R-:W-:-:S07]  /*58e0*/  IMAD R10, R11, R152, RZ ;  /* 0x000000980b0a7224 */ /* 0x000fce00078e02ff */
.L_x_227:
[----:B------:R-:W-:Y:S05]  /*58f0*/  BSYNC B1 ;  /* 0x0000000000017941 */ /* 0x000fea0003800000 */
.L_x_226:
[----:B-1----:R-:W-:Y:S01]  /*5900*/  @!P5 IMAD R11, R120, R153, R10 ;  /* 0x00000099780bd224 */ /* 0x002fe200078e020a */
[----:B------:R-:W-:Y:S04]  /*5910*/  BSSY B1, `(.L_x_228) ;  /* 0x0000006000017945 */ /* 0x000fe80003800000 */
[----:B------:R1:W-:Y:S01]  /*5920*/  @!P5 STG.E.U8 desc[UR36][R4.64+0xc0], R11 ;  /* 0x0000c00b0400d986 */ /* 0x0003e2000c101124 */
[----:B------:R-:W-:Y:S05]  /*5930*/  @P2 BRA `(.L_x_229) ;  /* 0x00000000000c2947 */ /* 0x000fea0003800000 */
[----:B------:R-:W1:Y:S02]  /*5940*/  LDG.E.U8 R162, desc[UR36][R2.64+0xc1] ;  /* 0x0000c12402a27981 */ /* 0x000e64000c1e1100 */
[----:B-1----:R-:W-:-:S05]  /*5950*/  PRMT R11, R162, 0x8880, RZ ;  /* 0x00008880a20b7816 */ /* 0x002fca00000000ff */
[----:B------:R-:W-:-:S07]  /*5960*/  IMAD R10, R11, R152, RZ ;  /* 0x000000980b0a7224 */ /* 0x000fce00078e02ff */
.L_x_229:
[----:B------:R-:W-:Y:S05]  /*5970*/  BSYNC B1 ;  /* 0x0000000000017941 */ /* 0x000fea0003800000 */
.L_x_228:
        /* <DEDUP_REMOVED lines=11> */
.L_x_231:
[----:B------:R-:W-:Y:S05]  /*5a30*/  BSYNC B1 ;  /* 0x0000000000017941 */ /* 0x000fea0003800000 */
.L_x_230:
[----:B-1----:R-:W-:Y:S01]  /*5a40*/  @!P4 IMAD R11, R122, R153, R10 ;  /* 0x000000997a0bc224 */ /* 0x002fe200078e020a */
[----:B------:R-:W-:Y:S04]  /*5a50*/  BSSY B1, `(.L_x_232) ;  /* 0x0000006000017945 */ /* 0x000fe80003800000 */
[----:B------:R1:W-:Y:S01]  /*5a60*/  @!P4 STG.E.U8 desc[UR36][R6.64+0xc0], R11 ;  /* 0x0000c00b0600c986 */ /* 0x0003e2000c101124 */
[----:B------:R-:W-:Y:S05]  /*5a70*/  @P3 BRA `(.L_x_233) ;  /* 0x00000000000c3947 */ /* 0x000fea0003800000 */
[----:B------:R-:W1:Y:S02]  /*5a80*/  LDG.E.U8 R162, desc[UR36][R8.64+0xc1] ;  /* 0x0000c12408a27981 */ /* 0x000e64000c1e1100 */
[----:B-1----:R-:W-:-:S05]  /*5a90*/  PRMT R11, R162, 0x8880, RZ ;  /* 0x00008880a20b7816 */ /* 0x002fca00000000ff */
[----:B------:R-:W-:-:S07]  /*5aa0*/  IMAD R10, R11, R152, RZ ;  /* 0x000000980b0a7224 */ /* 0x000fce00078e02ff */
.L_x_233:
[----:B------:R-:W-:Y:S05]  /*5ab0*/  BSYNC B1 ;  /* 0x0000000000017941 */ /* 0x000fea0003800000 */
.L_x_232:
[----:B------:R-:W-:Y:S01]  /*5ac0*/  @!P3 IMAD R123, R123, R153, R10 ;  /* 0x000000997b7bb224 */ /* 0x000fe200078e020a */
[----:B------:R-:W-:Y:S04]  /*5ad0*/  BSSY B1, `(.L_x_234) ;  /* 0x0000006000017945 */ /* 0x000fe80003800000 */
[----:B------:R0:W-:Y:S01]  /*5ae0*/  @!P3 STG.E.U8 desc[UR36][R6.64+0xc1], R123 ;  /* 0x0000c17b0600b986 */ /* 0x0001e2000c101124 */
[----:B------:R-:W-:Y:S05]  /*5af0*/  @P5 BRA `(.L_x_235) ;  /* 0x00000000000c5947 */ /* 0x000fea0003800000 */
[----:B------:R-:W1:Y:S02]  /*5b00*/  LDG.E.U8 R162, desc[UR36][R2.64+0xc8] ;  /* 0x0000c82402a27981 */ /* 0x000e64000c1e1100 */
[----:B-1----:R-:W-:-:S05]  /*5b10*/  PRMT R11, R162, 0x8880, RZ ;  /* 0x00008880a20b7816 */ /* 0x002fca00000000ff */
[----:B------:R-:W-:-:S07]  /*5b20*/  IMAD R10, R11, R152, RZ ;  /* 0x000000980b0a7224 */ /* 0x000fce00078e02ff */
.L_x_235:
[----:B------:R-:W-:Y:S05]  /*5b30*/  BSYNC B1 ;  /* 0x0000000000017941 */ /* 0x000fea0003800000 */
.L_x_234:
[----:B-1----:R-:W-:Y:S01]  /*5b40*/  @!P5 IMAD R11, R124, R153, R10 ;  /* 0x000000997c0bd224 */ /* 0x002fe200078e020a */
[----:B------:R-:W-:Y:S04]  /*5b50*/  BSSY B1, `(.L_x_236) ;  /* 0x0000006000017945 */ /* 0x000fe80003800000 */
[----:B------:R1:W-:Y:S01]  /*5b60*/  @!P5 STG.E.U8 desc[UR36][R4.64+0xc8], R11 ;  /* 0x0000c80b0400d986 */ /* 0x0003e2000c101124 */
[----:B------:R-:W-:Y:S05]  /*5b70*/  @P2 BRA `(.L_x_237) ;  /* 0x00000000000c2947 */ /* 0x000fea0003800000 */
[----:B------:R-:W1:Y:S02]  /*5b80*/  LDG.E.U8 R162, desc[UR36][R2.64+0xc9] ;  /* 0x0000c92402a27981 */ /* 0x000e64000c1e1100 */
[----:B-1----:R-:W-:-:S05]  /*5b90*/  PRMT R11, R162, 0x8880, RZ ;  /* 0x00008880a20b7816 */ /* 0x002fca00000000ff */
[----:B------:R-:W-:-:S07]  /*5ba0*/  IMAD R10, R11, R152, RZ ;  /* 0x000000980b0a7224 */ /* 0x000fce00078e02ff */
.L_x_237:
[----:B------:R-:W-:Y:S05]  /*5bb0*/  BSYNC B1 ;  /* 0x0000000000017941 */ /* 0x000fea0003800000 */
.L_x_236:
        /* <DEDUP_REMOVED lines=11> */
.L_x_239:
[----:B------:R-:W-:Y:S05]  /*5c70*/  BSYNC B1 ;  /* 0x0000000000017941 */ /* 0x000fea0003800000 */
.L_x_238:
[----:B-1----:R-:W-:Y:S01]  /*5c80*/  @!P4 IMAD R11, R126, R153, R10 ;  /* 0x000000997e0bc224 */ /* 0x002fe200078e020a */
[----:B------:R-:W-:Y:S04]  /*5c90*/  BSSY B1, `(.L_x_240) ;  /* 0x0000006000017945 */ /* 0x000fe80003800000 */
[----:B------:R1:W-:Y:S01]  /*5ca0*/  @!P4 STG.E.U8 desc[UR36][R6.64+0xc8], R11 ;  /* 0x0000c80b0600c986 */ /* 0x0003e2000c101124 */
[----:B------:R-:W-:Y:S05]  /*5cb0*/  @P3 BRA `(.L_x_241) ;  /* 0x00000000000c3947 */ /* 0x000fea0003800000 */
[----:B------:R-:W1:Y:S02]  /*5cc0*/  LDG.E.U8 R162, desc[UR36][R8.64+0xc9] ;  /* 0x0000c92408a27981 */ /* 0x000e64000c1e1100 */
[----:B-1----:R-:W-:-:S05]  /*5cd0*/  PRMT R11, R162, 0x8880, RZ ;  /* 0x00008880a20b7816 */ /* 0x002fca00000000ff */
[----:B------:R-:W-:-:S07]  /*5ce0*/  IMAD R10, R11, R152, RZ ;  /* 0x000000980b0a7224 */ /* 0x000fce00078e02ff */
.L_x_241:
[----:B------:R-:W-:Y:S05]  /*5cf0*/  BSYNC B1 ;  /* 0x0000000000017941 */ /* 0x000fea0003800000 */
.L_x_240:
[----:B------:R-:W-:Y:S01]  /*5d00*/  @!P3 IMAD R127, R127, R153, R10 ;  /* 0x000000997f7fb224 */ /* 0x000fe200078e020a */
[----:B------:R-:W-:Y:S04]  /*5d10*/  BSSY B1, `(.L_x_242) ;  /* 0x0000006000017945 */ /* 0x000fe80003800000 */
[----:B------:R0:W-:Y:S01]  /*5d20*/  @!P3 STG.E.U8 desc[UR36][R6.64+0xc9], R127 ;  /* 0x0000c97f0600b986 */ /* 0x0001e2000c101124 */
[----:B------:R-:W-:Y:S05]  /*5d30*/  @P5 BRA `(.L_x_243) ;  /* 0x00000000000c5947 */ /* 0x000fea0003800000 */
[----:B------:R-:W1:Y:S02]  /*5d40*/  LDG.E.U8 R162, desc[UR36][R2.64+0xd0] ;  /* 0x0000d02402a27981 */ /* 0x000e64000c1e1100 */
[----:B-1----:R-:W-:-:S05]  /*5d50*/  PRMT R11, R162, 0x8880, RZ ;  /* 0x00008880a20b7816 */ /* 0x002fca00000000ff */
[----:B------:R-:W-:-:S07]  /*5d60*/  IMAD R10, R11, R152, RZ ;  /* 0x000000980b0a7224 */ /* 0x000fce00078e02ff */
.L_x_243:
[----:B------:R-:W-:Y:S05]  /*5d70*/  BSYNC B1 ;  /* 0x0000000000017941 */ /* 0x000fea0003800000 */
.L_x_242:
[----:B-1----:R-:W-:Y:S01]  /*5d80*/  @!P5 IMAD R11, R128, R153, R10 ;  /* 0x00000099800bd224 */ /* 0x002fe200078e020a */
[----:B------:R-:W-:Y:S04]  /*5d90*/  BSSY B1, `(.L_x_244) ;  /* 0x0000006000017945 */ /* 0x000fe80003800000 */
[----:B------:R1:W-:Y:S01]  /*5da0*/  @!P5 STG.E.U8 desc[UR36][R4.64+0xd0], R11 ;  /* 0x0000d00b0400d986 */ /* 0x0003e2000c101124 */
[----:B------:R-:W-:Y:S05]  /*5db0*/  @P2 BRA `(.L_x_245) ;  /* 0x00000000000c2947 */ /* 0x000fea0003800000 */
[----:B------:R-:W1:Y:S02]  /*5dc0*/  LDG.E.U8 R162, desc[UR36][R2.64+0xd1] ;  /* 0x0000d12402a27981 */ /* 0x000e64000c1e1100 */
[----:B-1----:R-:W-:-:S05]  /*5dd0*/  PRMT R11, R162, 0x8880, RZ ;  /* 0x00008880a20b7816 */ /* 0x002fca00000000ff */
[----:B------:R-:W-:-:S07]  /*5de0*/  IMAD R10, R11, R152, RZ ;  /* 0x000000980b0a7224 */ /* 0x000fce00078e02ff */
.L_x_245:
[----:B------:R-:W-:Y:S05]  /*5df0*/  BSYNC B1 ;  /* 0x0000000000017941 */ /* 0x000fea0003800000 */
.L_x_244:
        /* <DEDUP_REMOVED lines=11> */
.L_x_247:
[----:B------:R-:W-:Y:S05]  /*5eb0*/  BSYNC B1 ;  /* 0x0000000000017941 */ /* 0x000fea0003800000 */
.L_x_246:
[----:B-1----:R-:W-:Y:S01]  /*5ec0*/  @!P4 IMAD R11, R130, R153, R10 ;  /* 0x00000099820bc224 */ /* 0x002fe200078e020a */
[----:B------:R-:W-:Y:S04]  /*5ed0*/  BSSY B1, `(.L_x_248) ;  /* 0x0000006000017945 */ /* 0x000fe80003800000 */
[----:B------:R1:W-:Y:S01]  /*5ee0*/  @!P4 STG.E.U8 desc[UR36][R6.64+0xd0], R11 ;  /* 0x0000d00b0600c986 */ /* 0x0003e2000c101124 */
[----:B------:R-:W-:Y:S05]  /*5ef0*/  @P3 BRA `(.L_x_249) ;  /* 0x00000000000c3947 */ /* 0x000fea0003800000 */
[----:B------:R-:W1:Y:S02]  /*5f00*/  LDG.E.U8 R162, desc[UR36][R8.64+0xd1] ;  /* 0x0000d12408a27981 */ /* 0x000e64000c1e1100 */
[----:B-1----:R-:W-:-:S05]  /*5f10*/  PRMT R11, R162, 0x8880, RZ ;  /* 0x00008880a20b7816 */ /* 0x002fca00000000ff */
[----:B------:R-:W-:-:S07]  /*5f20*/  IMAD R10, R11, R152, RZ ;  /* 0x000000980b0a7224 */ /* 0x000fce00078e02ff */
.L_x_249:
[----:B------:R-:W-:Y:S05]  /*5f30*/  BSYNC B1 ;  /* 0x0000000000017941 */ /* 0x000fea0003800000 */
.L_x_248:
[----:B------:R-:W-:Y:S01]  /*5f40*/  @!P3 IMAD R131, R131, R153, R10 ;  /* 0x000000998383b224 */ /* 0x000fe200078e020a */
[----:B------:R-:W-:Y:S04]  /*5f50*/  BSSY B1, `(.L_x_250) ;  /* 0x0000006000017945 */ /* 0x000fe80003800000 */
[----:B------:R0:W-:Y:S01]  /*5f60*/  @!P3 STG.E.U8 desc[UR36][R6.64+0xd1], R131 ;  /* 0x0000d1830600b986 */ /* 0x0001e2000c101124 */
[----:B------:R-:W-:Y:S05]  /*5f70*/  @P5 BRA `(.L_x_251) ;  /* 0x00000000000c5947 */ /* 0x000fea0003800000 */
[----:B------:R-:W1:Y:S02]  /*5f80*/  LDG.E.U8 R162, desc[UR36][R2.64+0xd8] ;  /* 0x0000d82402a27981 */ /* 0x000e64000c1e1100 */
[----:B-1----:R-:W-:-:S05]  /*5f90*/  PRMT R11, R162, 0x8880, RZ ;  /* 0x00008880a20b7816 */ /* 0x002fca00000000ff */
[----:B------:R-:W-:-:S07]  /*5fa0*/  IMAD R10, R11, R152, RZ ;  /* 0x000000980b0a7224 */ /* 0x000fce00078e02ff */
.L_x_251:
[----:B------:R-:W-:Y:S05]  /*5fb0*/  BSYNC B1 ;  /* 0x0000000000017941 */ /* 0x000fea0003800000 */
.L_x_250:
[----:B-1----:R-:W-:Y:S01]  /*5fc0*/  @!P5 IMAD R11, R132, R153, R10 ;  /* 0x00000099840bd224 */ /* 0x002fe200078e020a */
[----:B------:R-:W-:Y:S04]  /*5fd0*/  BSSY B1, `(.L_x_252) ;  /* 0x0000006000017945 */ /* 0x000fe80003800000 */
[----:B------:R1:W-:Y:S01]  /*5fe0*/  @!P5 STG.E.U8 desc[UR36][R4.64+0xd8], R11 ;  /* 0x0000d80b0400d986 */ /* 0x0003e2000c101124 */
[----:B------:R-:W-:Y:S05]  /*5ff0*/  @P2 BRA `(.L_x_253) ;  /* 0x00000000000c2947 */ /* 0x000fea0003800000 */
[----:B------:R-:W1:Y:S02]  /*6000*/  LDG.E.U8 R162, desc[UR36][R2.64+0xd9] ;  /* 0x0000d92402a27981 */ /* 0x000e64000c1e1100 */
[----:B-1----:R-:W-:-:S05]  /*6010*/  PRMT R11, R162, 0x8880, RZ ;  /* 0x00008880a20b7816 */ /* 0x002fca00000000ff */
[----:B------:R-:W-:-:S07]  /*6020*/  IMAD R10, R11, R152, RZ ;  /* 0x000000980b0a7224 */ /* 0x000fce00078e02ff */
.L_x_253:
[----:B------:R-:W-:Y:S05]  /*6030*/  BSYNC B1 ;  /* 0x0000000000017941 */ /* 0x000fea0003800000 */
.L_x_252:
        /* <DEDUP_REMOVED lines=11> */
.L_x_255:
[----:B------:R-:W-:Y:S05]  /*60f0*/  BSYNC B1 ;  /* 0x0000000000017941 */ /* 0x000fea0003800000 */
.L_x_254:
[----:B-1----:R-:W-:Y:S01]  /*6100*/  @!P4 IMAD R11, R134, R153, R10 ;  /* 0x00000099860bc224 */ /* 0x002fe200078e020a */
[----:B------:R-:W-:Y:S04]  /*6110*/  BSSY B1, `(.L_x_256) ;  /* 0x0000006000017945 */ /* 0x000fe80003800000 */
[----:B------:R1:W-:Y:S01]  /*6120*/  @!P4 STG.E.U8 desc[UR36][R6.64+0xd8], R11 ;  /* 0x0000d80b0600c986 */ /* 0x0003e2000c101124 */
[----:B------:R-:W-:Y:S05]  /*6130*/  @P3 BRA `(.L_x_257) ;  /* 0x00000000000c3947 */ /* 0x000fea0003800000 */
[----:B------:R-:W1:Y:S02]  /*6140*/  LDG.E.U8 R162, desc[UR36][R8.64+0xd9] ;  /* 0x0000d92408a27981 */ /* 0x000e64000c1e1100 */
[----:B-1----:R-:W-:-:S05]  /*6150*/  PRMT R11, R162, 0x8880, RZ ;  /* 0x00008880a20b7816 */ /* 0x002fca00000000ff */
[----:B------:R-:W-:-:S07]  /*6160*/  IMAD R10, R11, R152, RZ ;  /* 0x000000980b0a7224 */ /* 0x000fce00078e02ff */
.L_x_257:
[----:B------:R-:W-:Y:S05]  /*6170*/  BSYNC B1 ;  /* 0x0000000000017941 */ /* 0x000fea0003800000 */
.L_x_256:
[----:B------:R-:W-:Y:S01]  /*6180*/  @!P3 IMAD R135, R135, R153, R10 ;  /* 0x000000998787b224 */ /* 0x000fe200078e020a */
[----:B------:R-:W-:Y:S04]  /*6190*/  BSSY B1, `(.L_x_258) ;  /* 0x0000006000017945 */ /* 0x000fe80003800000 */
[----:B------:R0:W-:Y:S01]  /*61a0*/  @!P3 STG.E.U8 desc[UR36][R6.64+0xd9], R135 ;  /* 0x0000d9870600b986 */ /* 0x0001e2000c101124 */
[----:B------:R-:W-:Y:S05]  /*61b0*/  @P5 BRA `(.L_x_259) ;  /* 0x00000000000c5947 */ /* 0x000fea0003800000 */
[----:B------:R-:W1:Y:S02]  /*61c0*/  LDG.E.U8 R162, desc[UR36][R2.64+0xe0] ;  /* 0x0000e02402a27981 */ /* 0x000e64000c1e1100 */
[----:B-1----:R-:W-:-:S05]  /*61d0*/  PRMT R11, R162, 0x8880, RZ ;  /* 0x00008880a20b7816 */ /* 0x002fca00000000ff */
[----:B------:R-:W-:-:S07]  /*61e0*/  IMAD R10, R11, R152, RZ ;  /* 0x000000980b0a7224 */ /* 0x000fce00078e02ff */
.L_x_259:
[----:B------:R-:W-:Y:S05]  /*61f0*/  BSYNC B1 ;  /* 0x0000000000017941 */ /* 0x000fea0003800000 */
.L_x_258:
[----:B-1----:R-:W-:Y:S01]  /*6200*/  @!P5 IMAD R11, R136, R153, R10 ;  /* 0x00000099880bd224 */ /* 0x002fe200078e020a */
[----:B------:R-:W-:Y:S04]  /*6210*/  BSSY B1, `(.L_x_260) ;  /* 0x0000006000017945 */ /* 0x000fe80003800000 */
[----:B------:R1:W-:Y:S01]  /*6220*/  @!P5 STG.E.U8 desc[UR36][R4.64+0xe0], R11 ;  /* 0x0000e00b0400d986 */ /* 0x0003e2000c101124 */
[----:B------:R-:W-:Y:S05]  /*6230*/  @P2 BRA `(.L_x_261) ;  /* 0x00000000000c2947 */ /* 0x000fea0003800000 */
[----:B------:R-:W1:Y:S02]  /*6240*/  LDG.E.U8 R162, desc[UR36][R2.64+0xe1] ;  /* 0x0000e12402a27981 */ /* 0x000e64000c1e1100 */
[----:B-1----:R-:W-:-:S05]  /*6250*/  PRMT R11, R162, 0x8880, RZ ;  /* 0x00008880a20b7816 */ /* 0x002fca00000000ff */
[----:B------:R-:W-:-:S07]  /*6260*/  IMAD R10, R11, R152, RZ ;  /* 0x000000980b0a7224 */ /* 0x000fce00078e02ff */
.L_x_261:
[----:B------:R-:W-:Y:S05]  /*6270*/  BSYNC B1 ;  /* 0x0000000000017941 */ /* 0x000fea0003800000 */
.L_x_260:
        /* <DEDUP_REMOVED lines=11> */
.L_x_263:
[----:B------:R-:W-:Y:S05]  /*6330*/  BSYNC B1 ;  /* 0x0000000000017941 */ /* 0x000fea0003800000 */
.L_x_262:
[----:B-1----:R-:W-:Y:S01]  /*6340*/  @!P4 IMAD R11, R138, R153, R10 ;  /* 0x000000998a0bc224 */ /* 0x002fe200078e020a */
[----:B------:R-:W-:Y:S04]  /*6350*/  BSSY B1, `(.L_x_264) ;  /* 0x0000006000017945 */ /* 0x000fe80003800000 */
[----:B------:R1:W-:Y:S01]  /*6360*/  @!P4 STG.E.U8 desc[UR36][R6.64+0xe0], R11 ;  /* 0x0000e00b0600c986 */ /* 0x0003e2000c101124 */
[----:B------:R-:W-:Y:S05]  /*6370*/  @P3 BRA `(.L_x_265) ;  /* 0x00000000000c3947 */ /* 0x000fea0003800000 */
[----:B------:R-:W1:Y:S02]  /*6380*/  LDG.E.U8 R162, desc[UR36][R8.64+0xe1] ;  /* 0x0000e12408a27981 */ /* 0x000e64000c1e1100 */
[----:B-1----:R-:W-:-:S05]  /*6390*/  PRMT R11, R162, 0x8880, RZ ;  /* 0x00008880a20b7816 */ /* 0x002fca00000000ff */
[----:B------:R-:W-:-:S07]  /*63a0*/  IMAD R10, R11, R152, RZ ;  /* 0x000000980b0a7224 */ /* 0x000fce00078e02ff */
.L_x_265:
[----:B------:R-:W-:Y:S05]  /*63b0*/  BSYNC B1 ;  /* 0x0000000000017941 */ /* 0x000fea0003800000 */
.L_x_264:
[----:B------:R-:W-:Y:S01]  /*63c0*/  @!P3 IMAD R139, R139, R153, R10 ;  /* 0x000000998b8bb224 */ /* 0x000fe200078e020a */
[----:B------:R-:W-:Y:S04]  /*63d0*/  BSSY B1, `(.L_x_266) ;  /* 0x0000006000017945 */ /* 0x000fe80003800000 */
[----:B------:R0:W-:Y:S01]  /*63e0*/  @!P3 STG.E.U8 desc[UR36][R6.64+0xe1], R139 ;  /* 0x0000e18b0600b986 */ /* 0x0001e2000c101124 */
[----:B------:R-:W-:Y:S05]  /*63f0*/  @P5 BRA `(.L_x_267) ;  /* 0x00000000000c5947 */ /* 0x000fea0003800000 */
[----:B------:R-:W1:Y:S02]  /*6400*/  LDG.E.U8 R162, desc[UR36][R2.64+0xe8] ;  /* 0x0000e82402a27981 */ /* 0x000e64000c1e1100 */
[----:B-1----:R-:W-:-:S05]  /*6410*/  PRMT R11, R162, 0x8880, RZ ;  /* 0x00008880a20b7816 */ /* 0x002fca00000000ff */
[----:B------:R-:W-:-:S07]  /*6420*/  IMAD R10, R11, R152, RZ ;  /* 0x000000980b0a7224 */ /* 0x000fce00078e02ff */
.L_x_267:
[----:B------:R-:W-:Y:S05]  /*6430*/  BSYNC B1 ;  /* 0x0000000000017941 */ /* 0x000fea0003800000 */
.L_x_266:
[----:B-1----:R-:W-:Y:S01]  /*6440*/  @!P5 IMAD R11, R140, R153, R10 ;  /* 0x000000998c0bd224 */ /* 0x002fe200078e020a */
[----:B------:R-:W-:Y:S04]  /*6450*/  BSSY B1, `(.L_x_268) ;  /* 0x0000006000017945 */ /* 0x000fe80003800000 */
[----:B------:R1:W-:Y:S01]  /*6460*/  @!P5 STG.E.U8 desc[UR36][R4.64+0xe8], R11 ;  /* 0x0000e80b0400d986 */ /* 0x0003e2000c101124 */
[----:B------:R-:W-:Y:S05]  /*6470*/  @P2 BRA `(.L_x_269) ;  /* 0x00000000000c2947 */ /* 0x000fea0003800000 */
[----:B------:R-:W1:Y:S02]  /*6480*/  LDG.E.U8 R162, desc[UR36][R2.64+0xe9] ;  /* 0x0000e92402a27981 */ /* 0x000e64000c1e1100 */
[----:B-1----:R-:W-:-:S05]  /*6490*/  PRMT R11, R162, 0x8880, RZ ;  /* 0x00008880a20b7816 */ /* 0x002fca00000000ff */
[----:B------:R-:W-:-:S07]  /*64a0*/  IMAD R10, R11, R152, RZ ;  /* 0x000000980b0a7224 */ /* 0x000fce00078e02ff */
.L_x_269:
[----:B------:R-:W-:Y:S05]  /*64b0*/  BSYNC B1 ;  /* 0x0000000000017941 */ /* 0x000fea0003800000 */
.L_x_268:
        /* <DEDUP_REMOVED lines=11> */
.L_x_271:
[----:B------:R-:W-:Y:S05]  /*6570*/  BSYNC B1 ;  /* 0x0000000000017941 */ /* 0x000fea0003800000 */
.L_x_270:
[----:B-1----:R-:W-:Y:S01]  /*6580*/  @!P4 IMAD R11, R142, R153, R10 ;  /* 0x000000998e0bc224 */ /* 0x002fe200078e020a */
[----:B------:R-:W-:Y:S04]  /*6590*/  BSSY B1, `(.L_x_272) ;  /* 0x0000006000017945 */ /* 0x000fe80003800000 */
[----:B------:R1:W-:Y:S01]  /*65a0*/  @!P4 STG.E.U8 desc[UR36][R6.64+0xe8], R11 ;  /* 0x0000e80b0600c986 */ /* 0x0003e2000c101124 */
[----:B------:R-:W-:Y:S05]  /*65b0*/  @P3 BRA `(.L_x_273) ;  /* 0x00000000000c3947 */ /* 0x000fea0003800000 */
[----:B------:R-:W1:Y:S02]  /*65c0*/  LDG.E.U8 R162, desc[UR36][R8.64+0xe9] ;  /* 0x0000e92408a27981 */ /* 0x000e64000c1e1100 */
[----:B-1----:R-:W-:-:S05]  /*65d0*/  PRMT R11, R162, 0x8880, RZ ;  /* 0x00008880a20b7816 */ /* 0x002fca00000000ff */
[----:B------:R-:W-:-:S07]  /*65e0*/  IMAD R10, R11, R152, RZ ;  /* 0x000000980b0a7224 */ /* 0x000fce00078e02ff */
.L_x_273:
[----:B------:R-:W-:Y:S05]  /*65f0*/  BSYNC B1 ;  /* 0x0000000000017941 */ /* 0x000fea0003800000 */
.L_x_272:
[----:B------:R-:W-:Y:S01]  /*6600*/  @!P3 IMAD R143, R143, R153, R10 ;  /* 0x000000998f8fb224 */ /* 0x000fe200078e020a */
[----:B------:R-:W-:Y:S04]  /*6610*/  BSSY B1, `(.L_x_274) ;  /* 0x0000006000017945 */ /* 0x000fe80003800000 */
[----:B------:R0:W-:Y:S01]  /*6620*/  @!P3 STG.E.U8 desc[UR36][R6.64+0xe9], R143 ;  /* 0x0000e98f0600b986 */ /* 0x0001e2000c101124 */
[----:B------:R-:W-:Y:S05]  /*6630*/  @P5 BRA `(.L_x_275) ;  /* 0x00000000000c5947 */ /* 0x000fea0003800000 */
[----:B------:R-:W1:Y:S02]  /*6640*/  LDG.E.U8 R162, desc[UR36][R2.64+0xf0] ;  /* 0x0000f02402a27981 */ /* 0x000e64000c1e1100 */
[----:B-1----:R-:W-:-:S05]  /*6650*/  PRMT R11, R162, 0x8880, RZ ;  /* 0x00008880a20b7816 */ /* 0x002fca00000000ff */
[----:B------:R-:W-:-:S07]  /*6660*/  IMAD R10, R11, R152, RZ ;  /* 0x000000980b0a7224 */ /* 0x000fce00078e02ff */
.L_x_275:
[----:B------:R-:W-:Y:S05]  /*6670*/  BSYNC B1 ;  /* 0x0000000000017941 */ /* 0x000fea0003800000 */
.L_x_274:
[----:B-1----:R-:W-:Y:S01]  /*6680*/  @!P5 IMAD R11, R144, R153, R10 ;  /* 0x00000099900bd224 */ /* 0x002fe200078e020a */
[----:B------:R-:W-:Y:S04]  /*6690*/  BSSY B1, `(.L_x_276) ;  /* 0x0000006000017945 */ /* 0x000fe80003800000 */
[----:B------:R1:W-:Y:S01]  /*66a0*/  @!P5 STG.E.U8 desc[UR36][R4.64+0xf0], R11 ;  /* 0x0000f00b0400d986 */ /* 0x0003e2000c101124 */
[----:B------:R-:W-:Y:S05]  /*66b0*/  @P2 BRA `(.L_x_277) ;  /* 0x00000000000c2947 */ /* 0x000fea0003800000 */
[----:B------:R-:W1:Y:S02]  /*66c0*/  LDG.E.U8 R162, desc[UR36][R2.64+0xf1] ;  /* 0x0000f12402a27981 */ /* 0x000e64000c1e1100 */
[----:B-1----:R-:W-:-:S05]  /*66d0*/  PRMT R11, R162, 0x8880, RZ ;  /* 0x00008880a20b7816 */ /* 0x002fca00000000ff */
[----:B------:R-:W-:-:S07]  /*66e0*/  IMAD R10, R11, R152, RZ ;  /* 0x000000980b0a7224 */ /* 0x000fce00078e02ff */
.L_x_277:
[----:B------:R-:W-:Y:S05]  /*66f0*/  BSYNC B1 ;  /* 0x0000000000017941 */ /* 0x000fea0003800000 */
.L_x_276:
[C---:B------:R-:W-:Y:S01]  /*6700*/  ISETP.LT.OR P4, PT, R0.reuse, 0xf1, !P0 ;  /* 0x000000f10000780c */ /* 0x040fe20004781670 */
[----:B------:R-:W-:Y:S01]  /*6710*/  @!P2 IMAD R145, R145, R153, R10 ;  /* 0x000000999191a224 */ /* 0x000fe200078e020a */
[----:B------:R-:W-:Y:S01]  /*6720*/  BSSY B1, `(.L_x_278) ;  /* 0x000000a000017945 */ /* 0x000fe20003800000 */
[C---:B------:R-:W-:Y:S02]  /*6730*/  ISETP.LT.OR P3, PT, R0.reuse, 0xf2, !P0 ;  /* 0x000000f20000780c */ /* 0x040fe40004761670 */
        /* <DEDUP_REMOVED lines=8> */
.L_x_279:
[----:B------:R-:W-:Y:S05]  /*67c0*/  BSYNC B1 ;  /* 0x0000000000017941 */ /* 0x000fea0003800000 */
.L_x_278:
[----:B-1----:R-:W-:Y:S01]  /*67d0*/  @!P4 IMAD R11, R146, R153, R10 ;  /* 0x00000099920bc224 */ /* 0x002fe200078e020a */
[----:B------:R-:W-:Y:S04]  /*67e0*/  BSSY B1, `(.L_x_280) ;  /* 0x0000006000017945 */ /* 0x000fe80003800000 */
[----:B------:R1:W-:Y:S01]  /*67f0*/  @!P4 STG.E.U8 desc[UR36][R6.64+0xf0], R11 ;  /* 0x0000f00b0600c986 */ /* 0x0003e2000c101124 */
[----:B------:R-:W-:Y:S05]  /*6800*/  @P3 BRA `(.L_x_281) ;  /* 0x00000000000c3947 */ /* 0x000fea0003800000 */
[----:B------:R-:W1:Y:S02]  /*6810*/  LDG.E.U8 R162, desc[UR36][R8.64+0xf1] ;  /* 0x0000f12408a27981 */ /* 0x000e64000c1e1100 */
[----:B-1----:R-:W-:-:S05]  /*6820*/  PRMT R11, R162, 0x8880, RZ ;  /* 0x00008880a20b7816 */ /* 0x002fca00000000ff */
[----:B------:R-:W-:-:S07]  /*6830*/  IMAD R10, R11, R152, RZ ;  /* 0x000000980b0a7224 */ /* 0x000fce00078e02ff */
.L_x_281:
[----:B------:R-:W-:Y:S05]  /*6840*/  BSYNC B1 ;  /* 0x0000000000017941 */ /* 0x000fea0003800000 */
.L_x_280:
[----:B------:R-:W-:Y:S01]  /*6850*/  @!P3 IMAD R147, R147, R153, R10 ;  /* 0x000000999393b224 */ /* 0x000fe200078e020a */
[----:B------:R-:W-:Y:S04]  /*6860*/  BSSY B1, `(.L_x_282) ;  /* 0x0000006000017945 */ /* 0x000fe80003800000 */
[----:B------:R0:W-:Y:S01]  /*6870*/  @!P3 STG.E.U8 desc[UR36][R6.64+0xf1], R147 ;  /* 0x0000f1930600b986 */ /* 0x0001e2000c101124 */
[----:B------:R-:W-:Y:S05]  /*6880*/  @P2 BRA `(.L_x_283) ;  /* 0x00000000000c2947 */ /* 0x000fea0003800000 */
[----:B------:R-:W1:Y:S02]  /*6890*/  LDG.E.U8 R162, desc[UR36][R2.64+0xf8] ;  /* 0x0000f82402a27981 */ /* 0x000e64000c1e1100 */
[----:B-1----:R-:W-:-:S05]  /*68a0*/  PRMT R11, R162, 0x8880, RZ ;  /* 0x00008880a20b7816 */ /* 0x002fca00000000ff */
[----:B------:R-:W-:-:S07]  /*68b0*/  IMAD R10, R11, R152, RZ ;  /* 0x000000980b0a7224 */ /* 0x000fce00078e02ff */
.L_x_283:
[----:B------:R-:W-:Y:S05]  /*68c0*/  BSYNC B1 ;  /* 0x0000000000017941 */ /* 0x000fea0003800000 */
.L_x_282:
[----:B-1----:R-:W-:Y:S01]  /*68d0*/  @!P2 IMAD R11, R148, R153, R10 ;  /* 0x00000099940ba224 */ /* 0x002fe200078e020a */
[----:B------:R-:W-:Y:S04]  /*68e0*/  BSSY B1, `(.L_x_284) ;  /* 0x0000006000017945 */ /* 0x000fe80003800000 */
[----:B------:R1:W-:Y:S01]  /*68f0*/  @!P2 STG.E.U8 desc[UR36][R4.64+0xf8], R11 ;  /* 0x0000f80b0400a986 */ /* 0x0003e2000c101124 */
[----:B------:R-:W-:Y:S05]  /*6900*/  @P1 BRA `(.L_x_285) ;  /* 0x00000000000c1947 */ /* 0x000fea0003800000 */
[----:B------:R-:W1:Y:S02]  /*6910*/  LDG.E.U8 R162, desc[UR36][R2.64+0xf9] ;  /* 0x0000f92402a27981 */ /* 0x000e64000c1e1100 */
[----:B-1----:R-:W-:-:S05]  /*6920*/  PRMT R11, R162, 0x8880, RZ ;  /* 0x00008880a20b7816 */ /* 0x002fca00000000ff */
[----:B------:R-:W-:-:S07]  /*6930*/  IMAD R10, R11, R152, RZ ;  /* 0x000000980b0a7224 */ /* 0x000fce00078e02ff */
.L_x_285:
[----:B------:R-:W-:Y:S05]  /*6940*/  BSYNC B1 ;  /* 0x0000000000017941 */ /* 0x000fea0003800000 */
.L_x_284:
[----:B------:R-:W-:Y:S01]  /*6950*/  @!P1 IMAD R149, R149, R153, R10 ;  /* 0x0000009995959224 */ /* 0x000fe200078e020a */
[----:B------:R-:W-:Y:S04]  /*6960*/  BSSY B1, `(.L_x_286) ;  /* 0x0000006000017945 */ /* 0x000fe80003800000 */
[----:B------:R0:W-:Y:S01]  /*6970*/  @!P1 STG.E.U8 desc[UR36][R4.64+0xf9], R149 ;  /* 0x0000f99504009986 */ /* 0x0001e2000c101124 */
[----:B------:R-:W-:Y:S05]  /*6980*/  @P5 BRA `(.L_x_287) ;  /* 0x00000000000c5947 */ /* 0x000fea0003800000 */
[----:B------:R-:W0:Y:S02]  /*6990*/  LDG.E.U8 R162, desc[UR36][R8.64+0xf8] ;  /* 0x0000f82408a27981 */ /* 0x000e24000c1e1100 */
[----:B0-----:R-:W-:-:S05]  /*69a0*/  PRMT R3, R162, 0x8880, RZ ;  /* 0x00008880a2037816 */ /* 0x001fca00000000ff */
[----:B------:R-:W-:-:S07]  /*69b0*/  IMAD R10, R3, R152, RZ ;  /* 0x00000098030a7224 */ /* 0x000fce00078e02ff */
.L_x_287:
[----:B------:R-:W-:Y:S05]  /*69c0*/  BSYNC B1 ;  /* 0x0000000000017941 */ /* 0x000fea0003800000 */
.L_x_286:
[----:B0-----:R-:W-:Y:S01]  /*69d0*/  @!P5 IMAD R3, R150, R153, R10 ;  /* 0x000000999603d224 */ /* 0x001fe200078e020a */
[----:B------:R-:W-:Y:S01]  /*69e0*/  ISETP.LT.OR P0, PT, R0, 0xfa, !P0 ;  /* 0x000000fa0000780c */ /* 0x000fe20004701670 */
[----:B------:R-:W-:Y:S03]  /*69f0*/  BSSY B1, `(.L_x_288) ;  /* 0x0000006000017945 */ /* 0x000fe60003800000 */
[----:B------:R0:W-:Y:S09]  /*6a00*/  @!P5 STG.E.U8 desc[UR36][R6.64+0xf8], R3 ;  /* 0x0000f8030600d986 */ /* 0x0001f2000c101124 */
[----:B------:R-:W-:Y:S05]  /*6a10*/  @P0 BRA `(.L_x_289) ;  /* 0x00000000000c0947 */ /* 0x000fea0003800000 */
[----:B------:R-:W0:Y:S02]  /*6a20*/  LDG.E.U8 R162, desc[UR36][R8.64+0xf9] ;  /* 0x0000f92408a27981 */ /* 0x000e24000c1e1100 */
[----:B0-----:R-:W-:-:S05]  /*6a30*/  PRMT R3, R162, 0x8880, RZ ;  /* 0x00008880a2037816 */ /* 0x001fca00000000ff */
[----:B------:R-:W-:-:S07]  /*6a40*/  IMAD R10, R3, R152, RZ ;  /* 0x00000098030a7224 */ /* 0x000fce00078e02ff */
.L_x_289:
[----:B------:R-:W-:Y:S05]  /*6a50*/  BSYNC B1 ;  /* 0x0000000000017941 */ /* 0x000fea0003800000 */
.L_x_288:
[----:B------:R-:W-:Y:S01]  /*6a60*/  IMAD R151, R151, R153, R10 ;  /* 0x0000009997977224 */ /* 0x000fe200078e020a */
[----:B------:R-:W-:Y:S06]  /*6a70*/  @P0 BRA `(.L_x_290) ;  /* 0x0000001800100947 */ /* 0x000fec0003800000 */
[----:B------:R0:W-:Y:S01]  /*6a80*/  STG.E.U8 desc[UR36][R6.64+0xf9], R151 ;  /* 0x0000f99706007986 */ /* 0x0001e2000c101124 */
[----:B------:R-:W-:Y:S05]  /*6a90*/  BRA `(.L_x_290) ;  /* 0x0000001800087947 */ /* 0x000fea0003800000 */
.L_x_33:
[C---:B------:R-:W-:Y:S02]  /*6aa0*/  ISETP.GE.AND P1, PT, R19.reuse, 0x1, PT ;  /* 0x000000011300780c */ /* 0x040fe40003f26270 */
[----:B------:R-:W-:Y:S02]  /*6ab0*/  ISETP.GE.AND P0, PT, R19, 0x9, PT ;  /* 0x000000091300780c */ /* 0x000fe40003f06270 */
[C---:B------:R-:W-:Y:S02]  /*6ac0*/  ISETP.LT.OR P4, PT, R0.reuse, 0x1, !P1 ;  /* 0x000000010000780c */ /* 0x040fe40004f81670 */
[C---:B------:R-:W-:Y:S02]  /*6ad0*/  ISETP.LT.OR P3, PT, R0.reuse, 0x2, !P1 ;  /* 0x000000020000780c */ /* 0x040fe40004f61670 */
[C---:B------:R-:W-:Y:S02]  /*6ae0*/  ISETP.LT.OR P2, PT, R0.reuse, 0x1, !P0 ;  /* 0x000000010000780c */ /* 0x040fe40004741670 */
[----:B------:R-:W-:-:S07]  /*6af0*/  ISETP.LT.OR P5, PT, R0, 0x2, !P0 ;  /* 0x000000020000780c */ /* 0x000fce00047a1670 */
[-C--:B------:R-:W-:Y:S02]  /*6b00*/  @!P4 IMAD R3, R24, R153.reuse, RZ ;  /* 0x000000991803c224 */ /* 0x080fe400078e02ff */
[-C--:B------:R-:W-:Y:S02]  /*6b10*/  @!P3 IMAD R25, R25, R153.reuse, RZ ;  /* 0x000000991919b224 */ /* 0x080fe400078e02ff */
[-C--:B------:R-:W-:Y:S01]  /*6b20*/  @!P2 IMAD R9, R26, R153.reuse, RZ ;  /* 0x000000991a09a224 */ /* 0x080fe200078e02ff */
[----:B------:R0:W-:Y:S01]  /*6b30*/  @!P4 STG.E.U8 desc[UR36][R4.64], R3 ;  /* 0x000000030400c986 */ /* 0x0001e2000c101124 */
[C---:B------:R-:W-:Y:S01]  /*6b40*/  ISETP.LT.OR P4, PT, R0.reuse, 0x9, !P1 ;  /* 0x000000090000780c */ /* 0x040fe20004f81670 */
[----:B------:R-:W-:Y:S02]  /*6b50*/  @!P5 IMAD R27, R27, R153, RZ ;  /* 0x000000991b1bd224 */ /* 0x000fe400078e02ff */
[----:B------:R-:W-:Y:S01]  /*6b60*/  @!P3 STG.E.U8 desc[UR36][R4.64+0x1], R25 ;  /* 0x000001190400b986 */ /* 0x000fe2000c101124 */
[----:B------:R-:W-:-:S03]  /*6b70*/  ISETP.LT.OR P3, PT, R0, 0xa, !P1 ;  /* 0x0000000a0000780c */ /* 0x000fc60004f61670 */
[----:B------:R1:W-:Y:S01]  /*6b80*/  @!P2 STG.E.U8 desc[UR36][R6.64], R9 ;  /* 0x000000090600a986 */ /* 0x0003e2000c101124 */
[----:B------:R-:W-:-:S03]  /*6b90*/  ISETP.LT.OR P2, PT, R0, 0x9, !P0 ;  /* 0x000000090000780c */ /* 0x000fc60004741670 */
[----:B------:R-:W-:Y:S01]  /*6ba0*/  @!P5 STG.E.U8 desc[UR36][R6.64+0x1], R27 ;  /* 0x0000011b0600d986 */ /* 0x000fe2000c101124 */
[----:B------:R-:W-:Y:S01]  /*6bb0*/  ISETP.LT.OR P5, PT, R0, 0xa, !P0 ;  /* 0x0000000a0000780c */ /* 0x000fe200047a1670 */
[----:B------:R-:W-:-:S04]  /*6bc0*/  @!P4 IMAD R11, R28, R153, RZ ;  /* 0x000000991c0bc224 */ /* 0x000fc800078e02ff */
[-C--:B------:R-:W-:Y:S01]  /*6bd0*/  @!P3 IMAD R29, R29, R153.reuse, RZ ;  /* 0x000000991d1db224 */ /* 0x080fe200078e02ff */
[----:B------:R-:W-:Y:S01]  /*6be0*/  @!P4 STG.E.U8 desc[UR36][R4.64+0x8], R11 ;  /* 0x0000080b0400c986 */ /* 0x000fe2000c101124 */
[----:B------:R-:W-:Y:S02]  /*6bf0*/  ISETP.LT.OR P4, PT, R0, 0x11, !P1 ;  /* 0x000000110000780c */ /* 0x000fe40004f81670 */
[-C--:B0-----:R-:W-:Y:S01]  /*6c00*/  @!P2 IMAD R3, R30, R153.reuse, RZ ;  /* 0x000000991e03a224 */ /* 0x081fe200078e02ff */
[----:B------:R-:W-:Y:S01]  /*6c10*/  @!P3 STG.E.U8 desc[UR36][R4.64+0x9], R29 ;  /* 0x0000091d0400b986 */ /* 0x000fe2000c101124 */
[C---:B------:R-:W-:Y:S02]  /*6c20*/  ISETP.LT.OR P3, PT, R0.reuse, 0x12, !P1 ;  /* 0x000000120000780c */ /* 0x040fe40004f61670 */
[----:B------:R-:W-:Y:S01]  /*6c30*/  @!P5 IMAD R31, R31, R153, RZ ;  /* 0x000000991f1fd224 */ /* 0x000fe200078e02ff */
[----:B------:R0:W-:Y:S01]  /*6c40*/  @!P2 STG.E.U8 desc[UR36][R6.64+0x8], R3 ;  /* 0x000008030600a986 */ /* 0x0001e2000c101124 */
[----:B------:R-:W-:-:S03]  /*6c50*/  ISETP.LT.OR P2, PT, R0, 0x11, !P0 ;  /* 0x000000110000780c */ /* 0x000fc60004741670 */
[----:B------:R-:W-:Y:S01]  /*6c60*/  @!P5 STG.E.U8 desc[UR36][R6.64+0x9], R31 ;  /* 0x0000091f0600d986 */ /* 0x000fe2000c101124 */
[----:B------:R-:W-:Y:S01]  /*6c70*/  ISETP.LT.OR P5, PT, R0, 0x12, !P0 ;  /* 0x000000120000780c */ /* 0x000fe200047a1670 */
[----:B-1----:R-:W-:-:S04]  /*6c80*/  @!P4 IMAD R9, R32, R153, RZ ;  /* 0x000000992009c224 */ /* 0x002fc800078e02ff */
        /* <DEDUP_REMOVED lines=301> */
[----:B------:R1:W-:Y:S01]  /*7f60*/  @!P4 STG.E.U8 desc[UR36][R4.64+0xd8], R11 ;  /* 0x0000d80b0400c986 */ /* 0x0003e2000c101124 */
        /* <DEDUP_REMOVED lines=13> */
[-C--:B-1----:R-:W-:Y:S01]  /*8040*/  @!P2 IMAD R11, R138, R153.reuse, RZ ;  /* 0x000000998a0ba224 */ /* 0x082fe200078e02ff */
[----:B------:R-:W-:Y:S01]  /*8050*/  @!P3 STG.E.U8 desc[UR36][R4.64+0xe1], R137 ;  /* 0x0000e1890400b986 */ /* 0x000fe2000c101124 */
[C---:B------:R-:W-:Y:S02]  /*8060*/  ISETP.LT.OR P3, PT, R0.reuse, 0xea, !P1 ;  /* 0x000000ea0000780c */ /* 0x040fe40004f61670 */
[----:B------:R-:W-:Y:S01]  /*8070*/  @!P5 IMAD R139, R139, R153, RZ ;  /* 0x000000998b8bd224 */ /* 0x000fe200078e02ff */
[----:B------:R1:W-:Y:S01]  /*8080*/  @!P2 STG.E.U8 desc[UR36][R6.64+0xe0], R11 ;  /* 0x0000e00b0600a986 */ /* 0x0003e2000c101124 */
[----:B------:R-:W-:-:S03]  /*8090*/  ISETP.LT.OR P2, PT, R0, 0xe9, !P0 ;  /* 0x000000e90000780c */ /* 0x000fc60004741670 */
[----:B------:R-:W-:Y:S01]  /*80a0*/  @!P5 STG.E.U8 desc[UR36][R6.64+0xe1], R139 ;  /* 0x0000e18b0600d986 */ /* 0x000fe2000c101124 */
[----:B------:R-:W-:Y:S01]  /*80b0*/  ISETP.LT.OR P5, PT, R0, 0xea, !P0 ;  /* 0x000000ea0000780c */ /* 0x000fe200047a1670 */
[----:B0-----:R-:W-:-:S04]  /*80c0*/  @!P4 IMAD R3, R140, R153, RZ ;  /* 0x000000998c03c224 */ /* 0x001fc800078e02ff */
[-C--:B------:R-:W-:Y:S01]  /*80d0*/  @!P3 IMAD R141, R141, R153.reuse, RZ ;  /* 0x000000998d8db224 */ /* 0x080fe200078e02ff */
[----:B------:R0:W-:Y:S01]  /*80e0*/  @!P4 STG.E.U8 desc[UR36][R4.64+0xe8], R3 ;  /* 0x0000e8030400c986 */ /* 0x0001e2000c101124 */
[----:B------:R-:W-:Y:S02]  /*80f0*/  ISETP.LT.OR P4, PT, R0, 0xf2, !P1 ;  /* 0x000000f20000780c */ /* 0x000fe40004f81670 */
[-C--:B--2---:R-:W-:Y:S01]  /*8100*/  @!P2 IMAD R9, R142, R153.reuse, RZ ;  /* 0x000000998e09a224 */ /* 0x084fe200078e02ff */
[----:B------:R-:W-:Y:S01]  /*8110*/  @!P3 STG.E.U8 desc[UR36][R4.64+0xe9], R141 ;  /* 0x0000e98d0400b986 */ /* 0x000fe2000c101124 */
[C---:B------:R-:W-:Y:S02]  /*8120*/  ISETP.LT.OR P3, PT, R0.reuse, 0xf1, !P1 ;  /* 0x000000f10000780c */ /* 0x040fe40004f61670 */
[----:B------:R-:W-:Y:S01]  /*8130*/  @!P5 IMAD R143, R143, R153, RZ ;  /* 0x000000998f8fd224 */ /* 0x000fe200078e02ff */
[----:B------:R-:W-:Y:S01]  /*8140*/  @!P2 STG.E.U8 desc[UR36][R6.64+0xe8], R9 ;  /* 0x0000e8090600a986 */ /* 0x000fe2000c101124 */
[----:B------:R-:W-:-:S03]  /*8150*/  ISETP.LT.OR P2, PT, R0, 0xf1, !P0 ;  /* 0x000000f10000780c */ /* 0x000fc60004741670 */
[----:B------:R-:W-:Y:S01]  /*8160*/  @!P5 STG.E.U8 desc[UR36][R6.64+0xe9], R143 ;  /* 0x0000e98f0600d986 */ /* 0x000fe2000c101124 */
[----:B------:R-:W-:Y:S01]  /*8170*/  ISETP.LT.OR P5, PT, R0, 0xf9, !P0 ;  /* 0x000000f90000780c */ /* 0x000fe200047a1670 */
[----:B------:R-:W-:-:S04]  /*8180*/  @!P4 IMAD R145, R145, R153, RZ ;  /* 0x000000999191c224 */ /* 0x000fc800078e02ff */
[-C--:B-1----:R-:W-:Y:S01]  /*8190*/  @!P3 IMAD R11, R144, R153.reuse, RZ ;  /* 0x00000099900bb224 */ /* 0x082fe200078e02ff */
[----:B------:R-:W-:Y:S01]  /*81a0*/  @!P4 STG.E.U8 desc[UR36][R4.64+0xf1], R145 ;  /* 0x0000f1910400c986 */ /* 0x000fe2000c101124 */
[C---:B------:R-:W-:Y:S02]  /*81b0*/  ISETP.LT.OR P4, PT, R0.reuse, 0xf2, !P0 ;  /* 0x000000f20000780c */ /* 0x040fe40004781670 */
[C---:B------:R-:W-:Y:S01]  /*81c0*/  ISETP.LT.OR P0, PT, R0.reuse, 0xfa, !P0 ;  /* 0x000000fa0000780c */ /* 0x040fe20004701670 */
[----:B------:R1:W-:Y:S01]  /*81d0*/  @!P3 STG.E.U8 desc[UR36][R4.64+0xf0], R11 ;  /* 0x0000f00b0400b986 */ /* 0x0003e2000c101124 */
[----:B------:R-:W-:Y:S01]  /*81e0*/  ISETP.LT.OR P3, PT, R0, 0xf9, !P1 ;  /* 0x000000f90000780c */ /* 0x000fe20004f61670 */
[----:B0-----:R-:W-:Y:S01]  /*81f0*/  @!P2 IMAD R3, R146, R153, RZ ;  /* 0x000000999203a224 */ /* 0x001fe200078e02ff */
[----:B------:R-:W-:-:S04]  /*8200*/  ISETP.LT.OR P1, PT, R0, 0xfa, !P1 ;  /* 0x000000fa0000780c */ /* 0x000fc80004f21670 */
[----:B------:R0:W-:Y:S03]  /*8210*/  @!P2 STG.E.U8 desc[UR36][R6.64+0xf0], R3 ;  /* 0x0000f0030600a986 */ /* 0x0001e6000c101124 */
[-C--:B------:R-:W-:Y:S02]  /*8220*/  @!P4 IMAD R147, R147, R153.reuse, RZ ;  /* 0x000000999393c224 */ /* 0x080fe400078e02ff */
[-C--:B-1----:R-:W-:Y:S02]  /*8230*/  @!P5 IMAD R11, R150, R153.reuse, RZ ;  /* 0x00000099960bd224 */ /* 0x082fe400078e02ff */
[-C--:B------:R-:W-:Y:S01]  /*8240*/  @!P3 IMAD R9, R148, R153.reuse, RZ ;  /* 0x000000999409b224 */ /* 0x080fe200078e02ff */
[----:B------:R0:W-:Y:S01]  /*8250*/  @!P4 STG.E.U8 desc[UR36][R6.64+0xf1], R147 ;  /* 0x0000f1930600c986 */ /* 0x0001e2000c101124 */
[-C--:B------:R-:W-:Y:S02]  /*8260*/  @!P1 IMAD R149, R149, R153.reuse, RZ ;  /* 0x0000009995959224 */ /* 0x080fe400078e02ff */
[----:B------:R-:W-:Y:S01]  /*8270*/  @!P0 IMAD R151, R151, R153, RZ ;  /* 0x0000009997978224 */ /* 0x000fe200078e02ff */
[----:B------:R0:W-:Y:S04]  /*8280*/  @!P3 STG.E.U8 desc[UR36][R4.64+0xf8], R9 ;  /* 0x0000f8090400b986 */ /* 0x0001e8000c101124 */
[----:B------:R0:W-:Y:S04]  /*8290*/  @!P1 STG.E.U8 desc[UR36][R4.64+0xf9], R149 ;  /* 0x0000f99504009986 */ /* 0x0001e8000c101124 */
[----:B------:R0:W-:Y:S04]  /*82a0*/  @!P5 STG.E.U8 desc[UR36][R6.64+0xf8], R11 ;  /* 0x0000f80b0600d986 */ /* 0x0001e8000c101124 */
[----:B------:R0:W-:Y:S02]  /*82b0*/  @!P0 STG.E.U8 desc[UR36][R6.64+0xf9], R151 ;  /* 0x0000f99706008986 */ /* 0x0001e4000c101124 */
.L_x_290:
[----:B------:R-:W-:Y:S05]  /*82c0*/  BSYNC B0 ;  /* 0x0000000000007941 */ /* 0x000fea0003800000 */
.L_x_32:
[----:B0-----:R-:W2:Y:S01]  /*82d0*/  LDL.64 R2, [R1] ;  /* 0x0000000001027983 */ /* 0x001ea20000100a00 */
[----:B------:R-:W-:Y:S01]  /*82e0*/  ULDC.64 UR4, c[0x0][0x650] ;  /* 0x0001940000047ab9 */ /* 0x000fe20000000a00 */
[----:B------:R0:W-:Y:S01]  /*82f0*/  SYNCS.ARRIVE.TRANS64.A1T0 RZ, [R160+UR45], RZ ;  /* 0x000000ffa0ff79a7 */ /* 0x0001e2000810002d */
[----:B------:R-:W-:Y:S01]  /*8300*/  PRMT R0, RZ, 0x7610, R0 ;  /* 0x00007610ff007816 */ /* 0x000fe20000000000 */
[----:B------:R-:W-:Y:S02]  /*8310*/  IMAD.MOV.U32 R19, RZ, RZ, -0x1 ;  /* 0xffffffffff137424 */ /* 0x000fe400078e00ff */
[----:B------:R-:W-:Y:S01]  /*8320*/  IMAD.MOV.U32 R22, RZ, RZ, -0x1 ;  /* 0xffffffffff167424 */ /* 0x000fe200078e00ff */
[----:B--2---:R-:W-:-:S04]  /*8330*/  LEA R18, P0, R2, R18, 0x1 ;  /* 0x0000001202127211 */ /* 0x004fc800078008ff */
[----:B------:R-:W-:Y:S01]  /*8340*/  LEA.HI.X R17, R2, R17, R23, 0x1, P0 ;  /* 0x0000001102117211 */ /* 0x000fe200000f0c17 */
[----:B------:R-:W-:Y:S01]  /*8350*/  IMAD.MOV.U32 R2, RZ, RZ, -0x1 ;  /* 0xffffffffff027424 */ /* 0x000fe200078e00ff */
[----:B------:R-:W-:-:S04]  /*8360*/  ISETP.GE.U32.AND P0, PT, R18, UR4, PT ;  /* 0x0000000412007c0c */ /* 0x000fc8000bf06070 */
[----:B------:R-:W-:-:S13]  /*8370*/  ISETP.GE.U32.AND.EX P0, PT, R17, UR5, PT, P0 ;  /* 0x0000000511007c0c */ /* 0x000fda000bf06100 */
[----:B0-----:R-:W-:Y:S05]  /*8380*/  @P0 BRA `(.L_x_291) ;  /* 0x0000000400700947 */ /* 0x001fea0003800000 */
[----:B------:R-:W0:Y:S01]  /*8390*/  S2R R10, SR_CTAID.X ;  /* 0x00000000000a7919 */ /* 0x000e220000002500 */
[----:B------:R-:W2:Y:S01]  /*83a0*/  LDC.64 R8, c[0x0][0x628] ;  /* 0x00018a00ff087b82 */ /* 0x000ea20000000a00 */
[----:B------:R-:W-:Y:S01]  /*83b0*/  ULDC UR4, c[0x0][0x150] ;  /* 0x0000540000047ab9 */ /* 0x000fe20000000800 */
[----:B---3--:R-:W-:Y:S01]  /*83c0*/  IMAD.MOV.U32 R6, RZ, RZ, R18 ;  /* 0x000000ffff067224 */ /* 0x008fe200078e0012 */
[----:B------:R-:W3:Y:S01]  /*83d0*/  S2R R20, SR_CTAID.Y ;  /* 0x0000000000147919 */ /* 0x000ee20000002600 */
[----:B------:R-:W-:-:S04]  /*83e0*/  IMAD.MOV.U32 R7, RZ, RZ, R17 ;  /* 0x000000ffff077224 */ /* 0x000fc800078e0011 */
[----:B------:R-:W1:Y:S08]  /*83f0*/  LDC R15, c[0x0][0x144] ;  /* 0x00005100ff0f7b82 */ /* 0x000e700000000800 */
[----:B------:R-:W1:Y:S08]  /*8400*/  LDC R0, c[0x0][0x630] ;  /* 0x00018c00ff007b82 */ /* 0x000e700000000800 */
[----:B------:R-:W1:Y:S01]  /*8410*/  LDC.64 R12, c[0x0][0x620] ;  /* 0x00018800ff0c7b82 */ /* 0x000e620000000a00 */
[----:B--2---:R-:W-:-:S04]  /*8420*/  ISETP.NE.U32.AND P0, PT, R8, RZ, PT ;  /* 0x000000ff0800720c */ /* 0x004fc80003f05070 */
[----:B------:R-:W-:Y:S02]  /*8430*/  ISETP.NE.AND.EX P0, PT, R9, RZ, PT, P0 ;  /* 0x000000ff0900720c */ /* 0x000fe40003f05300 */
[----:B0-----:R-:W-:-:S05]  /*8440*/  I2FP.F32.U32 R2, R10 ;  /* 0x0000000a00027245 */ /* 0x001fca0000201000 */
[----:B------:R-:W-:-:S04]  /*8450*/  FMUL R2, R2, UR4 ;  /* 0x0000000402027c20 */ /* 0x000fc80008400000 */
[----:B------:R0:W2:Y:S02]  /*8460*/  F2I.U32.TRUNC.NTZ R14, R2 ;  /* 0x00000002000e7305 */ /* 0x0000a4000020f000 */
[----:B---3--:R-:W-:Y:S05]  /*8470*/  @!P0 BRA `(.L_x_292) ;  /* 0x0000000000288947 */ /* 0x008fea0003800000 */
[----:B------:R-:W3:Y:S02]  /*8480*/  LDC R3, c[0x0][0x634] ;  /* 0x00018d00ff037b82 */ /* 0x000ee40000000800 */
[----:B---3--:R-:W-:-:S05]  /*8490*/  IADD3 R7, P0, R18, R3, RZ ;  /* 0x0000000312077210 */ /* 0x008fca0007f1e0ff */
[----:B-1----:R-:W-:-:S04]  /*84a0*/  IMAD.X R11, RZ, RZ, R17, P0 ;  /* 0x000000ffff0b7224 */ /* 0x002fc800000e0611 */
[----:B0-----:R-:W-:-:S04]  /*84b0*/  IMAD.WIDE.U32 R2, R11, R8, RZ ;  /* 0x000000080b027225 */ /* 0x001fc800078e00ff */
[----:B----4-:R-:W-:-:S04]  /*84c0*/  IMAD.WIDE.U32 R4, P0, R7, R9, R2 ;  /* 0x0000000907047225 */ /* 0x010fc80007800002 */
[----:B------:R-:W-:-:S04]  /*84d0*/  IMAD.WIDE.U32 R2, R7, R8, RZ ;  /* 0x0000000807027225 */ /* 0x000fc800078e00ff */
[----:B------:R-:W-:Y:S01]  /*84e0*/  IMAD.X R7, RZ, RZ, RZ, P0 ;  /* 0x000000ffff077224 */ /* 0x000fe200000e06ff */
[----:B------:R-:W-:Y:S01]  /*84f0*/  IADD3 RZ, P0, R3, R4, RZ ;  /* 0x0000000403ff7210 */ /* 0x000fe20007f1e0ff */
[----:B------:R-:W-:-:S04]  /*8500*/  IMAD.MOV.U32 R6, RZ, RZ, R5 ;  /* 0x000000ffff067224 */ /* 0x000fc800078e0005 */
[----:B------:R-:W-:-:S08]  /*8510*/  IMAD.WIDE.U32.X R6, R11, R9, R6, P0 ;  /* 0x000000090b067225 */ /* 0x000fd000000e0406 */
.L_x_292:
[----:B------:R-:W3:Y:S01]  /*8520*/  LDC.64 R26, c[0x0][0x640] ;  /* 0x00019000ff1a7b82 */ /* 0x000ee20000000a00 */
[-C--:B-1----:R-:W-:Y:S01]  /*8530*/  SHF.R.U64 R11, R6, R0.reuse, R7 ;  /* 0x00000000060b7219 */ /* 0x082fe20000001207 */
[----:B------:R-:W-:Y:S01]  /*8540*/  IMAD.MOV.U32 R19, RZ, RZ, R17 ;  /* 0x000000ffff137224 */ /* 0x000fe200078e0011 */
[----:B------:R-:W-:Y:S01]  /*8550*/  SHF.R.U32.HI R0, RZ, R0, R7 ;  /* 0x00000000ff007219 */ /* 0x000fe20000011607 */
[----:B--2---:R-:W-:Y:S01]  /*8560*/  IMAD.MOV R14, RZ, RZ, -R14 ;  /* 0x000000ffff0e7224 */ /* 0x004fe200078e0a0e */
[----:B----4-:R-:W-:Y:S01]  /*8570*/  IADD3 R5, P0, RZ, -R11, RZ ;  /* 0x8000000bff057210 */ /* 0x010fe20007f1e0ff */
[----:B------:R-:W-:Y:S01]  /*8580*/  ULDC UR4, c[0x0][0x154] ;  /* 0x0000550000047ab9 */ /* 0x000fe20000000800 */
[----:B------:R-:W-:Y:S01]  /*8590*/  IMAD.MOV.U32 R7, RZ, RZ, 0x1 ;  /* 0x00000001ff077424 */ /* 0x000fe200078e00ff */
[----:B------:R-:W1:Y:S01]  /*85a0*/  LDC R4, c[0x0][0x618] ;  /* 0x00018600ff047b82 */ /* 0x000e620000000800 */
[----:B------:R-:W-:Y:S02]  /*85b0*/  IMAD R22, R15, R14, R10 ;  /* 0x0000000e0f167224 */ /* 0x000fe400078e020a */
[----:B------:R-:W-:-:S04]  /*85c0*/  IMAD.X R3, RZ, RZ, ~R0, P0 ;  /* 0x000000ffff037224 */ /* 0x000fc800000e0e00 */
[-C--:B------:R-:W-:Y:S01]  /*85d0*/  IMAD R0, R3, R12.reuse, RZ ;  /* 0x0000000c03007224 */ /* 0x080fe200078e02ff */
[----:B------:R-:W2:Y:S01]  /*85e0*/  LDC R6, c[0x0][0x608] ;  /* 0x00018200ff067b82 */ /* 0x000ea20000000800 */
[----:B0-----:R-:W-:-:S04]  /*85f0*/  IMAD.WIDE.U32 R2, R5, R12, R18 ;  /* 0x0000000c05027225 */ /* 0x001fc800078e0012 */
[----:B------:R-:W-:Y:S01]  /*8600*/  IMAD R5, R5, R13, R0 ;  /* 0x0000000d05057224 */ /* 0x000fe200078e0200 */
[----:B------:R-:W-:Y:S02]  /*8610*/  I2FP.F32.U32 R0, R20 ;  /* 0x0000001400007245 */ /* 0x000fe40000201000 */
[----:B------:R-:W0:Y:S01]  /*8620*/  LDC R24, c[0x0][0x658] ;  /* 0x00019600ff187b82 */ /* 0x000e220000000800 */
[----:B------:R-:W-:Y:S01]  /*8630*/  IMAD.IADD R3, R3, 0x1, R5 ;  /* 0x0000000103037824 */ /* 0x000fe200078e0205 */
[----:B---3--:R-:W-:Y:S01]  /*8640*/  ISETP.NE.U32.AND P0, PT, R26, RZ, PT ;  /* 0x000000ff1a00720c */ /* 0x008fe20003f05070 */
[----:B------:R-:W-:Y:S01]  /*8650*/  FMUL R0, R0, UR4 ;  /* 0x0000000400007c20 */ /* 0x000fe20008400000 */
[----:B------:R-:W-:Y:S02]  /*8660*/  IMAD.MOV.U32 R5, RZ, RZ, -0x1 ;  /* 0xffffffffff057424 */ /* 0x000fe400078e00ff */
[----:B------:R-:W-:Y:S01]  /*8670*/  ISETP.NE.AND.EX P0, PT, R27, RZ, PT, P0 ;  /* 0x000000ff1b00720c */ /* 0x000fe20003f05300 */
[----:B------:R3:W4:Y:S01]  /*8680*/  F2I.U32.TRUNC.NTZ R12, R0 ;  /* 0x00000000000c7305 */ /* 0x000722000020f000 */
[----:B------:R-:W3:Y:S01]  /*8690*/  LDC R15, c[0x0][0x148] ;  /* 0x00005200ff0f7b82 */ /* 0x000ee20000000800 */
[----:B-1----:R-:W-:-:S02]  /*86a0*/  SHF.R.U64 R10, R2, R4, R3 ;  /* 0x00000004020a7219 */ /* 0x002fc40000001203 */
[----:B------:R-:W-:-:S05]  /*86b0*/  SHF.R.U32.HI R3, RZ, R4, R3 ;  /* 0x00000004ff037219 */ /* 0x000fca0000011603 */
[----:B------:R-:W1:Y:S01]  /*86c0*/  LDC R14, c[0x0][0x600] ;  /* 0x00018000ff0e7b82 */ /* 0x000e620000000800 */
[-CC-:B--2---:R-:W-:Y:S02]  /*86d0*/  SHF.R.U64 R8, R10, R6.reuse, R3.reuse ;  /* 0x000000060a087219 */ /* 0x184fe40000001203 */
[----:B------:R-:W-:-:S05]  /*86e0*/  SHF.R.U32.HI R3, RZ, R6, R3 ;  /* 0x00000006ff037219 */ /* 0x000fca0000011603 */
[----:B------:R-:W2:Y:S01]  /*86f0*/  LDC R21, c[0x0][0x648] ;  /* 0x00019200ff157b82 */ /* 0x000ea20000000800 */
[-CC-:B0-----:R-:W-:Y:S02]  /*8700*/  SHF.R.U64 R13, R8, R24.reuse, R3.reuse ;  /* 0x00000018080d7219 */ /* 0x181fe40000001203 */
[-C--:B------:R-:W-:Y:S02]  /*8710*/  SHF.L.U32 R5, R5, R24.reuse, RZ ;  /* 0x0000001805057219 */ /* 0x080fe400000006ff */
[-C--:B------:R-:W-:Y:S01]  /*8720*/  SHF.R.U32.HI R3, RZ, R24.reuse, R3 ;  /* 0x00000018ff037219 */ /* 0x080fe20000011603 */
[----:B------:R-:W-:Y:S01]  /*8730*/  IMAD.MOV.U32 R2, RZ, RZ, R13 ;  /* 0x000000ffff027224 */ /* 0x000fe200078e000d */
[----:B------:R-:W-:Y:S01]  /*8740*/  SHF.L.U32 R24, R7, R24, RZ ;  /* 0x0000001807187219 */ /* 0x000fe200000006ff */
[----:B------:R-:W0:Y:S01]  /*8750*/  LDC R25, c[0x0][0x638] ;  /* 0x00018e00ff197b82 */ /* 0x000e220000000800 */
[----:B------:R-:W-:-:S07]  /*8760*/  LOP3.LUT R19, RZ, R5, RZ, 0x33, !PT ;  /* 0x00000005ff137212 */ /* 0x000fce00078e33ff */
[----:B------:R-:W0:Y:S01]  /*8770*/  LDC R28, c[0x0][0x610] ;  /* 0x00018400ff1c7b82 */ /* 0x000e220000000800 */
[----:B----4-:R-:W-:Y:S05]  /*8780*/  @!P0 BRA `(.L_x_293) ;  /* 0x0000000000288947 */ /* 0x010fea0003800000 */
[----:B---3--:R-:W3:Y:S02]  /*8790*/  LDC R0, c[0x0][0x64c] ;  /* 0x00019300ff007b82 */ /* 0x008ee40000000800 */
[----:B---3--:R-:W-:-:S05]  /*87a0*/  IADD3 R7, P0, R13, R0, RZ ;  /* 0x000000000d077210 */ /* 0x008fca0007f1e0ff */
        /* <DEDUP_REMOVED lines=8> */
.L_x_293:
[----:B------:R-:W4:Y:S01]  /*8830*/  LDC R4, c[0x0][0x65c] ;  /* 0x00019700ff047b82 */ /* 0x000f220000000800 */
[----:B--23--:R-:W-:Y:S01]  /*8840*/  SHF.R.U64 R0, R2, R21, R3 ;  /* 0x0000001502007219 */ /* 0x00cfe20000001203 */
[----:B-1----:R-:W-:Y:S01]  /*8850*/  VIADD R3, R14, 0xffffffff ;  /* 0xffffffff0e037836 */ /* 0x002fe20000000000 */
[----:B------:R-:W-:Y:S01]  /*8860*/  LOP3.LUT R19, R8, R19, RZ, 0xc0, !PT ;  /* 0x0000001308137212 */ /* 0x000fe200078ec0ff */
[----:B------:R-:W-:Y:S02]  /*8870*/  IMAD.MOV R12, RZ, RZ, -R12 ;  /* 0x000000ffff0c7224 */ /* 0x000fe400078e0a0c */
[----:B------:R-:W-:Y:S01]  /*8880*/  IMAD.MOV R2, RZ, RZ, -R0 ;  /* 0x000000ffff027224 */ /* 0x000fe200078e0a00 */
[----:B------:R-:W-:Y:S01]  /*8890*/  LOP3.LUT R3, R10, R3, RZ, 0xc0, !PT ;  /* 0x000000030a037212 */ /* 0x000fe200078ec0ff */
[----:B------:R-:W-:Y:S02]  /*88a0*/  IMAD R19, R24, R0, R19 ;  /* 0x0000000018137224 */ /* 0x000fe400078e0213 */
[----:B0-----:R-:W-:-:S04]  /*88b0*/  IMAD R0, R2, R25, R13 ;  /* 0x0000001902007224 */ /* 0x001fc800078e020d */
[----:B------:R-:W-:Y:S01]  /*88c0*/  IMAD R2, R0, R14, R3 ;  /* 0x0000000e00027224 */ /* 0x000fe200078e0203 */
[----:B----4-:R-:W-:Y:S01]  /*88d0*/  ISETP.NE.AND P0, PT, R4, 0x1, PT ;  /* 0x000000010400780c */ /* 0x010fe20003f05270 */
[----:B------:R-:W-:-:S05]  /*88e0*/  IMAD.MOV.U32 R4, RZ, RZ, 0x1 ;  /* 0x00000001ff047424 */ /* 0x000fca00078e00ff */
[----:B------:R-:W-:-:S07]  /*88f0*/  PRMT R0, R4, 0x7610, R0 ;  /* 0x0000761004007816 */ /* 0x000fce0000000000 */
[----:B------:R-:W-:-:S04]  /*8900*/  @P0 IMAD R22, R15, R12, R20 ;  /* 0x0000000c0f160224 */ /* 0x000fc800078e0214 */
[----:B------:R-:W-:-:S05]  /*8910*/  IMAD R19, R19, R28, R22 ;  /* 0x0000001c13137224 */ /* 0x000fca00078e0216 */
[----:B------:R-:W-:Y:S02]  /*8920*/  SEL R22, R2, R19, !P0 ;  /* 0x0000001302167207 */ /* 0x000fe40004000000 */
[----:B------:R-:W-:Y:S01]  /*8930*/  SEL R19, R19, R2, !P0 ;  /* 0x0000000213137207 */ /* 0x000fe20004000000 */
[----:B------:R-:W-:-:S07]  /*8940*/  IMAD.MOV.U32 R2, RZ, RZ, R11 ;  /* 0x000000ffff027224 */ /* 0x000fce00078e000b */
.L_x_291:
[----:B------:R-:W-:Y:S02]  /*8950*/  LOP3.LUT P0, RZ, R0, 0xff, RZ, 0xc0, !PT ;  /* 0x000000ff00ff7812 */ /* 0x000fe4000780c0ff */
[----:B------:R-:W-:-:S11]  /*8960*/  LOP3.LUT R163, R163, 0x1, RZ, 0x3c, !PT ;  /* 0x00000001a3a37812 */ /* 0x000fd600078e3cff */
[----:B------:R-:W-:Y:S05]  /*8970*/  @P0 BRA `(.L_x_294) ;  /* 0xffffff8800a00947 */ /* 0x000fea000383ffff */
[----:B------:R-:W-:Y:S05]  /*8980*/  EXIT ;  /* 0x000000000000794d */ /* 0x000fea0003800000 */
.L_x_13:
[----:B------:R-:W-:-:S08]  /*8990*/  ISETP.NE.AND P0, PT, R0, RZ, PT ;  /* 0x000000ff0000720c */ /* 0x000fd00003f05270 */
[----:B0-----:R-:W0:-:S00]  /*89a0*/  USETMAXREG.DEALLOC.CTAPOOL 0x28 ;  /* 0x00000028000079c8 */ /* 0x001e0000080e0500 */
[----:B------:R-:W-:Y:S05]  /*89b0*/  @P0 EXIT ;  /* 0x000000000000094d */ /* 0x000fea0003800000 */
[----:B0-----:R-:W-:Y:S01]  /*89c0*/  LOP3.LUT P0, RZ, R8, 0xff, RZ, 0xc0, !PT ;  /* 0x000000ff08ff7812 */ /* 0x001fe2000780c0ff */
[----:B------:R-:W-:Y:S02]  /*89d0*/  IMAD.MOV.U32 R0, RZ, RZ, 0x1 ;  /* 0x00000001ff007424 */ /* 0x000fe400078e00ff */
[----:B------:R-:W-:-:S10]  /*89e0*/  IMAD.MOV.U32 R7, RZ, RZ, RZ ;  /* 0x000000ffff077224 */ /* 0x000fd400078e00ff */
[----:B------:R-:W-:Y:S05]  /*89f0*/  @!P0 BRA `(.L_x_295) ;  /* 0x0000000c001c8947 */ /* 0x000fea0003800000 */
[----:B------:R-:W-:Y:S01]  /*8a00*/  LOP3.LUT P0, RZ, R4, 0x1f, RZ, 0xc0, !PT ;  /* 0x0000001f04ff7812 */ /* 0x000fe2000780c0ff */
[----:B------:R-:W-:Y:S01]  /*8a10*/  ULDC UR5, c[0x0][0x658] ;  /* 0x0001960000057ab9 */ /* 0x000fe20000000800 */
[----:B------:R-:W-:Y:S01]  /*8a20*/  UMOV UR6, 0xffffffff ;  /* 0xffffffff00067882 */ /* 0x000fe20000000000 */
[----:B------:R-:W-:Y:S01]  /*8a30*/  BSSY B0, `(.L_x_295) ;  /* 0x00000c3000007945 */ /* 0x000fe20003800000 */
[----:B------:R-:W-:Y:S01]  /*8a40*/  USHF.L.U32 UR6, UR6, UR5, URZ ;  /* 0x0000000506067299 */ /* 0x000fe2000800063f */
[C---:B------:R-:W-:Y:S01]  /*8a50*/  ISETP.NE.AND P2, PT, R3.reuse, RZ, PT ;  /* 0x000000ff0300720c */ /* 0x040fe20003f45270 */
[----:B------:R-:W-:Y:S01]  /*8a60*/  IMAD.MOV.U32 R8, RZ, RZ, 0x1 ;  /* 0x00000001ff087424 */ /* 0x000fe200078e00ff */
[----:B------:R-:W-:Y:S01]  /*8a70*/  ISETP.NE.OR P0, PT, R3, RZ, !P0 ;  /* 0x000000ff0300720c */ /* 0x000fe20004705670 */
[----:B------:R-:W-:Y:S01]  /*8a80*/  IMAD.MOV.U32 R0, RZ, RZ, 0x1 ;  /* 0x00000001ff007424 */ /* 0x000fe200078e00ff */
[----:B------:R-:W-:Y:S01]  /*8a90*/  LOP3.LUT R6, R16, 0x2, RZ, 0xfc, !PT ;  /* 0x0000000210067812 */ /* 0x000fe200078efcff */
[----:B------:R-:W-:Y:S01]  /*8aa0*/  IMAD.MOV.U32 R7, RZ, RZ, RZ ;  /* 0x000000ffff077224 */ /* 0x000fe200078e00ff */
[----:B------:R-:W-:Y:S01]  /*8ab0*/  ULDC UR4, c[0x0][0x600] ;  /* 0x0001800000047ab9 */ /* 0x000fe20000000800 */
[----:B------:R-:W-:Y:S01]  /*8ac0*/  UMOV UR7, 0x1 ;  /* 0x0000000100077882 */ /* 0x000fe20000000000 */
[----:B------:R-:W-:-:S02]  /*8ad0*/  UIADD3 UR19, UR40, 0x1, URZ ;  /* 0x0000000128137890 */ /* 0x000fc4000fffe03f */
[----:B------:R-:W-:Y:S02]  /*8ae0*/  UIADD3 UR15, UR4, -0x1, URZ ;  /* 0xffffffff040f7890 */ /* 0x000fe4000fffe03f */
[----:B------:R-:W-:Y:S02]  /*8af0*/  USHF.L.U32 UR17, UR7, UR5, URZ ;  /* 0x0000000507117299 */ /* 0x000fe4000800063f */
[----:B------:R-:W-:Y:S01]  /*8b00*/  ULOP3.LUT UR16, URZ, UR6, URZ, 0x33, !UPT ;  /* 0x000000063f107292 */ /* 0x000fe2000f8e333f */
[----:B------:R-:W-:-:S11]  /*8b10*/  ULDC.64 UR20, c[0x0][0x198] ;  /* 0x0000660000147ab9 */ /* 0x000fd60000000a00 */
.L_x_307:
[----:B------:R-:W-:-:S03]  /*8b20*/  UMOV UR4, 0xffffffff ;  /* 0xffffffff00047882 */ /* 0x000fc60000000000 */
[----:B------:R-:W-:Y:S05]  /*8b30*/  BRA.DIV UR4, `(.L_x_296) ;  /* 0x0000000e04bc7947 */ /* 0x000fea000b800000 */
[----:B------:R-:W-:-:S13]  /*8b40*/  ELECT P6, URZ, PT ;  /* 0x00000000003f782f */ /* 0x000fda00038c0000 */
.L_x_319:
[----:B------:R-:W0:Y:S01]  /*8b50*/  LDC R3, c[0x0][0x28c] ;  /* 0x0000a300ff037b82 */ /* 0x000e220000000800 */
[----:B------:R-:W-:Y:S01]  /*8b60*/  BSSY B1, `(.L_x_297) ;  /* 0x0000037000017945 */ /* 0x000fe20003800000 */
[----:B0-----:R-:W-:-:S13]  /*8b70*/  ISETP.LT.OR P6, PT, R3, 0x1, !P6 ;  /* 0x000000010300780c */ /* 0x001fda00077c1670 */
[----:B------:R-:W-:Y:S05]  /*8b80*/  @P6 BRA `(.L_x_298) ;  /* 0x0000000000d06947 */ /* 0x000fea0003800000 */
[----:B------:R-:W-:Y:S02]  /*8b90*/  IMAD.SHL.U32 R22, R22, 0x100, RZ ;  /* 0x0000010016167824 */ /* 0x000fe400078e00ff */
[----:B------:R-:W-:Y:S02]  /*8ba0*/  IMAD.SHL.U32 R19, R19, 0x40, RZ ;  /* 0x0000004013137824 */ /* 0x000fe400078e00ff */
[----:B------:R-:W-:Y:S02]  /*8bb0*/  IMAD.MOV.U32 R12, RZ, RZ, RZ ;  /* 0x000000ffff0c7224 */ /* 0x000fe400078e00ff */
[----:B------:R-:W-:Y:S02]  /*8bc0*/  IMAD.U32 R13, RZ, RZ, UR19 ;  /* 0x00000013ff0d7e24 */ /* 0x000fe4000f8e00ff */
[----:B------:R-:W-:Y:S02]  /*8bd0*/  IMAD.MOV.U32 R3, RZ, RZ, R0 ;  /* 0x000000ffff037224 */ /* 0x000fe400078e0000 */
[----:B------:R-:W-:-:S07]  /*8be0*/  IMAD.MOV.U32 R4, RZ, RZ, R7 ;  /* 0x000000ffff047224 */ /* 0x000fce00078e0007 */
.L_x_302:
[----:B------:R-:W0:Y:S01]  /*8bf0*/  S2R R10, SR_CgaCtaId ;  /* 0x00000000000a7919 */ /* 0x000e220000008800 */
[----:B------:R-:W-:Y:S01]  /*8c00*/  MOV R5, 0x400 ;  /* 0x0000040000057802 */ /* 0x000fe20000000f00 */
[----:B------:R-:W1:Y:S03]  /*8c10*/  @!P2 LDC R9, c[0x0][0x500] ;  /* 0x00014000ff09ab82 */ /* 0x000e660000000800 */
[----:B0-----:R-:W-:Y:S02]  /*8c20*/  LEA R11, R10, R5, 0x18 ;  /* 0x000000050a0b7211 */ /* 0x001fe400078ec0ff */
[----:B------:R-:W-:-:S03]  /*8c30*/  SHF.L.U32 R5, R3, 0x1f, RZ ;  /* 0x0000001f03057819 */ /* 0x000fc600000006ff */
[----:B------:R-:W-:-:S04]  /*8c40*/  IMAD R10, R4, 0x8, R11 ;  /* 0x00000008040a7824 */ /* 0x000fc800078e020b */
[----:B------:R-:W0:Y:S02]  /*8c50*/  SYNCS.PHASECHK.TRANS64.TRYWAIT P1, [R10+URZ+0x18], R5 ;  /* 0x000018050a0075a7 */ /* 0x000e24000802017f */
[----:B01----:R-:W-:Y:S05]  /*8c60*/  @!P1 BRA `(.L_x_299) ;  /* 0x0000000c00909947 */ /* 0x003fea0003800000 */
.L_x_320:
[----:B0-----:R-:W-:Y:S01]  /*8c70*/  PRMT R5, R6, 0x9910, RZ ;  /* 0x0000991006057816 */ /* 0x001fe200000000ff */
[----:B------:R0:W-:Y:S03]  /*8c80*/  @!P2 SYNCS.ARRIVE.TRANS64 RZ, [R10+URZ], R9 ;  /* 0x000000090affa9a7 */ /* 0x0001e6000800003f */
[----:B------:R-:W-:-:S13]  /*8c90*/  ISETP.NE.AND P1, PT, R5, 0x2, PT ;  /* 0x000000020500780c */ /* 0x000fda0003f25270 */
[----:B0-----:R-:W-:Y:S05]  /*8ca0*/  @P1 BRA `(.L_x_300) ;  /* 0x0000000000041947 */ /* 0x001fea0003800000 */
[----:B------:R-:W-:Y:S01]  /*8cb0*/  BPT.TRAP 0x1 ;  /* 0x000000040000795c */ /* 0x000fe20000300000 */
.L_x_300:
[----:B------:R-:W-:Y:S05]  /*8cc0*/  @P0 BRA `(.L_x_301) ;  /* 0x0000000000040947 */ /* 0x000fea0003800000 */
[----:B------:R-:W-:Y:S01]  /*8cd0*/  BPT.TRAP 0x1 ;  /* 0x000000040000795c */ /* 0x000fe20000300000 */
.L_x_301:
[--C-:B------:R-:W-:Y:S01]  /*8ce0*/  IMAD R5, R4, 0x2000, R11.reuse ;  /* 0x0000200004057824 */ /* 0x100fe200078e020b */
[----:B------:R-:W-:Y:S01]  /*8cf0*/  R2UR UR9, R10 ;  /* 0x000000000a0972ca */ /* 0x000fe200000e0000 */
[C---:B------:R-:W-:Y:S01]  /*8d00*/  IMAD R11, R4.reuse, 0x8000, R11 ;  /* 0x00008000040b7824 */ /* 0x040fe200078e020b */
[----:B------:R-:W-:Y:S01]  /*8d10*/  UIADD3 UR4, UP0, UR20, 0xf0, URZ ;  /* 0x000000f014047890 */ /* 0x000fe2000ff1e03f */
[----:B------:R-:W-:Y:S01]  /*8d20*/  VIADD R13, R13, 0xffffffff ;  /* 0xffffffff0d0d7836 */ /* 0x000fe20000000000 */
[----:B------:R-:W-:Y:S01]  /*8d30*/  R2UR UR5, R5 ;  /* 0x00000000050572ca */ /* 0x000fe200000e0000 */
[----:B------:R-:W-:Y:S01]  /*8d40*/  UIADD3 UR22, UP1, UR20, 0x1f0, URZ ;  /* 0x000001f014167890 */ /* 0x000fe2000ff3e03f */
[----:B------:R-:W-:Y:S01]  /*8d50*/  R2UR UR8, R11 ;  /* 0x000000000b0872ca */ /* 0x000fe200000e0000 */
[----:B------:R-:W-:Y:S01]  /*8d60*/  VIADD R4, R4, 0x1 ;  /* 0x0000000104047836 */ /* 0x000fe20000000000 */
[----:B------:R-:W-:Y:S01]  /*8d70*/  R2UR UR11, R19 ;  /* 0x00000000130b72ca */ /* 0x000fe200000e0000 */
[----:B------:R-:W-:Y:S01]  /*8d80*/  UIADD3.X UR23, URZ, UR21, URZ, UP1, !UPT ;  /* 0x000000153f177290 */ /* 0x000fe20008ffe43f */
[----:B------:R-:W-:Y:S01]  /*8d90*/  R2UR UR10, R12 ;  /* 0x000000000c0a72ca */ /* 0x000fe200000e0000 */
[----:B------:R-:W-:Y:S01]  /*8da0*/  UMOV UR6, 0x0 ;  /* 0x0000000000067882 */ /* 0x000fe20000000000 */
[----:B------:R-:W-:Y:S01]  /*8db0*/  R2UR UR12, R2 ;  /* 0x00000000020c72ca */ /* 0x000fe200000e0000 */
[----:B------:R-:W-:Y:S01]  /*8dc0*/  UMOV UR7, 0x10000000 ;  /* 0x1000000000077882 */ /* 0x000fe20000000000 */
[----:B------:R-:W-:Y:S01]  /*8dd0*/  R2UR UR18, R22 ;  /* 0x00000000161272ca */ /* 0x000fe200000e0000 */
[----:B------:R-:W-:Y:S01]  /*8de0*/  VIADD R12, R12, 0x80 ;  /* 0x000000800c0c7836 */ /* 0x000fe20000000000 */
[----:B------:R-:W-:Y:S01]  /*8df0*/  ISETP.GT.AND P3, PT, R13, 0x1, PT ;  /* 0x000000010d00780c */ /* 0x000fe20003f64270 */
[----:B------:R-:W-:Y:S01]  /*8e00*/  UIADD3 UR13, UR5, 0x100, URZ ;  /* 0x00000100050d7890 */ /* 0x000fe2000fffe03f */
[----:B------:R-:W-:Y:S01]  /*8e10*/  ISETP.NE.AND P1, PT, R4, 0x3, PT ;  /* 0x000000030400780c */ /* 0x000fe20003f25270 */
[----:B------:R-:W-:-:S02]  /*8e20*/  UIADD3.X UR5, URZ, UR21, URZ, UP0, !UPT ;  /* 0x000000153f057290 */ /* 0x000fc400087fe43f */
[----:B------:R-:W-:Y:S01]  /*8e30*/  UIADD3 UR14, UR8, 0x6100, URZ ;  /* 0x00006100080e7890 */ /* 0x000fe2000fffe03f */
[----:B------:R-:W-:Y:S02]  /*8e40*/  SEL R10, RZ, 0x1, P1 ;  /* 0x00000001ff0a7807 */ /* 0x000fe40000800000 */
[----:B------:R-:W-:Y:S01]  /*8e50*/  UMOV UR8, UR13 ;  /* 0x0000000d00087c82 */ /* 0x000fe20008000000 */
[----:B------:R-:W-:Y:S02]  /*8e60*/  SEL R4, R4, RZ, P1 ;  /* 0x000000ff04047207 */ /* 0x000fe40000800000 */
[----:B------:R-:W-:Y:S01]  /*8e70*/  LOP3.LUT R3, R3, R10, RZ, 0x3c, !PT ;  /* 0x0000000a03037212 */ /* 0x000fe200078e3cff */
[----:B------:R0:W-:Y:S02]  /*8e80*/  UTMALDG.3D [UR8], [UR4], desc[UR6] ;  /* 0x00000608040075b4 */ /* 0x0001e40008011000 */
[----:B0-----:R-:W-:Y:S01]  /*8e90*/  UMOV UR8, UR14 ;  /* 0x0000000e00087c82 */ /* 0x001fe20008000000 */
[----:B------:R-:W-:-:S02]  /*8ea0*/  UMOV UR11, UR18 ;  /* 0x00000012000b7c82 */ /* 0x000fc40008000000 */
[----:B------:R0:W-:Y:S02]  /*8eb0*/  UTMALDG.3D [UR8], [UR22], desc[UR6] ;  /* 0x00000608160075b4 */ /* 0x0001e40008011000 */
[----:B0-----:R-:W-:Y:S05]  /*8ec0*/  @P3 BRA `(.L_x_302) ;  /* 0xfffffffc00483947 */ /* 0x001fea000383ffff */
.L_x_298:
[----:B------:R-:W-:Y:S05]  /*8ed0*/  BSYNC B1 ;  /* 0x0000000000017941 */ /* 0x000fea0003800000 */
.L_x_297:
[----:B------:R-:W2:Y:S01]  /*8ee0*/  LDL.64 R10, [R1] ;  /* 0x00000000010a7983 */ /* 0x000ea20000100a00 */
[----:B------:R-:W-:Y:S01]  /*8ef0*/  LOP3.LUT P4, RZ, R8, 0xff, RZ, 0xc0, !PT ;  /* 0x000000ff08ff7812 */ /* 0x000fe2000788c0ff */
[----:B------:R-:W-:Y:S01]  /*8f00*/  VIADD R4, R7, UR40 ;  /* 0x0000002807047c36 */ /* 0x000fe20008000000 */
[----:B------:R-:W-:Y:S01]  /*8f10*/  ULDC.64 UR4, c[0x0][0x650] ;  /* 0x0001940000047ab9 */ /* 0x000fe20000000a00 */
[----:B------:R-:W-:Y:S01]  /*8f20*/  IMAD.U32 R7, RZ, RZ, UR40 ;  /* 0x00000028ff077e24 */ /* 0x000fe2000f8e00ff */
[----:B------:R-:W-:Y:S01]  /*8f30*/  UISETP.GE.U32.AND UP0, UPT, UR40, 0x3, UPT ;  /* 0x000000032800788c */ /* 0x000fe2000bf06070 */
[----:B------:R-:W-:Y:S01]  /*8f40*/  BSSY B1, `(.L_x_303) ;  /* 0x000006f000017945 */ /* 0x000fe20003800000 */
[----:B------:R-:W-:Y:S01]  /*8f50*/  ISETP.GT.U32.AND P1, PT, R4, 0x2, PT ;  /* 0x000000020400780c */ /* 0x000fe20003f24070 */
[----:B------:R-:W-:Y:S01]  /*8f60*/  IMAD.MOV.U32 R19, RZ, RZ, -0x1 ;  /* 0xffffffffff137424 */ /* 0x000fe200078e00ff */
[----:B------:R-:W-:Y:S01]  /*8f70*/  PRMT R8, RZ, 0x7610, R8 ;  /* 0x00007610ff087816 */ /* 0x000fe20000000008 */
[----:B------:R-:W-:Y:S01]  /*8f80*/  IMAD.MOV.U32 R22, RZ, RZ, -0x1 ;  /* 0xffffffffff167424 */ /* 0x000fe200078e00ff */
[----:B------:R-:W-:-:S02]  /*8f90*/  ISETP.LT.U32.AND P1, PT, R7, 0x3, P1 ;  /* 0x000000030700780c */ /* 0x000fc40000f21070 */
[----:B------:R-:W-:Y:S01]  /*8fa0*/  PLOP3.LUT P3, PT, PT, PT, UP0, 0x80, 0x0 ;  /* 0x000000000000781c */ /* 0x000fe20003f6f008 */
[----:B------:R-:W0:Y:S01]  /*8fb0*/  @P4 S2R R3, SR_CgaCtaId ;  /* 0x0000000000034919 */ /* 0x000e220000008800 */
[----:B------:R-:W-:-:S04]  /*8fc0*/  @P4 MOV R2, 0x400 ;  /* 0x0000040000024802 */ /* 0x000fc80000000f00 */
[----:B0-----:R-:W-:Y:S01]  /*8fd0*/  @P4 LEA R5, R3, R2, 0x18 ;  /* 0x0000000203054211 */ /* 0x001fe200078ec0ff */
[----:B------:R-:W-:-:S03]  /*8fe0*/  IMAD.WIDE.U32 R2, R4, -0x55555555, RZ ;  /* 0xaaaaaaab04027825 */ /* 0x000fc600078e00ff */
[----:B------:R0:W-:Y:S01]  /*8ff0*/  @P4 SYNCS.ARRIVE.TRANS64.A1T0 RZ, [R5+URZ+0x68], RZ ;  /* 0x000068ff05ff49a7 */ /* 0x0001e2000810003f */
[----:B------:R-:W-:Y:S01]  /*9000*/  IMAD.MOV.U32 R2, RZ, RZ, -0x1 ;  /* 0xffffffffff027424 */ /* 0x000fe200078e00ff */
[----:B0-----:R-:W-:Y:S02]  /*9010*/  SHF.R.U32.HI R5, RZ, 0x1, R3 ;  /* 0x00000001ff057819 */ /* 0x001fe40000011603 */
[----:B------:R-:W-:-:S03]  /*9020*/  SEL R3, RZ, 0x1, !P1 ;  /* 0x00000001ff037807 */ /* 0x000fc60004800000 */
[----:B------:R-:W-:Y:S01]  /*9030*/  IMAD R7, R5, -0x3, R4 ;  /* 0xfffffffd05077824 */ /* 0x000fe200078e0204 */
[----:B------:R-:W-:Y:S02]  /*9040*/  LOP3.LUT R0, R0, R3, RZ, 0x3c, !PT ;  /* 0x0000000300007212 */ /* 0x000fe400078e3cff */
[----:B------:R-:W-:Y:S02]  /*9050*/  PRMT R3, RZ, 0x7610, R3 ;  /* 0x00007610ff037816 */ /* 0x000fe40000000003 */
[----:B------:R-:W-:Y:S02]  /*9060*/  @P3 LOP3.LUT R0, R0, 0x1, R5, 0x78, !PT ;  /* 0x0000000100003812 */ /* 0x000fe400078e7805 */
[----:B--2---:R-:W-:-:S04]  /*9070*/  IADD3 R18, P4, R18, R10, RZ ;  /* 0x0000000a12127210 */ /* 0x004fc80007f9e0ff */
[----:B------:R-:W-:Y:S01]  /*9080*/  ISETP.GE.U32.AND P1, PT, R18, UR4, PT ;  /* 0x0000000412007c0c */ /* 0x000fe2000bf26070 */
[----:B------:R-:W-:-:S05]  /*9090*/  IMAD.X R17, R17, 0x1, R23, P4 ;  /* 0x0000000111117824 */ /* 0x000fca00020e0617 */
[----:B------:R-:W-:-:S13]  /*90a0*/  ISETP.GE.U32.AND.EX P1, PT, R17, UR5, PT, P1 ;  /* 0x0000000511007c0c */ /* 0x000fda000bf26110 */
[----:B------:R-:W-:Y:S05]  /*90b0*/  @P1 BRA `(.L_x_304) ;  /* 0x00000004005c1947 */ /* 0x000fea0003800000 */
[----:B------:R-:W0:Y:S01]  /*90c0*/  S2R R11, SR_CTAID.X ;  /* 0x00000000000b7919 */ /* 0x000e220000002500 */
[----:B------:R-:W-:Y:S01]  /*90d0*/  ULDC.64 UR4, c[0x0][0x628] ;  /* 0x00018a0000047ab9 */ /* 0x000fe20000000a00 */
[----:B------:R-:W1:Y:S01]  /*90e0*/  LDC R12, c[0x0][0x144] ;  /* 0x00005100ff0c7b82 */ /* 0x000e620000000800 */
[----:B------:R-:W-:Y:S01]  /*90f0*/  ISETP.NE.U32.AND P1, PT, RZ, UR4, PT ;  /* 0x00000004ff007c0c */ /* 0x000fe2000bf25070 */
[----:B------:R-:W2:Y:S01]  /*9100*/  S2R R9, SR_CTAID.Y ;  /* 0x0000000000097919 */ /* 0x000ea20000002600 */
[----:B------:R-:W-:Y:S01]  /*9110*/  ULDC UR6, c[0x0][0x150] ;  /* 0x0000540000067ab9 */ /* 0x000fe20000000800 */
[----:B------:R-:W-:Y:S01]  /*9120*/  ULDC UR7, c[0x0][0x630] ;  /* 0x00018c0000077ab9 */ /* 0x000fe20000000800 */
[----:B------:R-:W-:Y:S01]  /*9130*/  ISETP.NE.AND.EX P1, PT, RZ, UR5, PT, P1 ;  /* 0x00000005ff007c0c */ /* 0x000fe2000bf25310 */
[----:B------:R-:W-:Y:S01]  /*9140*/  IMAD.MOV.U32 R2, RZ, RZ, R18 ;  /* 0x000000ffff027224 */ /* 0x000fe200078e0012 */
[----:B0-----:R-:W-:-:S05]  /*9150*/  I2FP.F32.U32 R3, R11 ;  /* 0x0000000b00037245 */ /* 0x001fca0000201000 */
[----:B------:R-:W-:Y:S01]  /*9160*/  FMUL R14, R3, UR6 ;  /* 0x00000006030e7c20 */ /* 0x000fe20008400000 */
[----:B------:R-:W-:-:S05]  /*9170*/  IMAD.MOV.U32 R3, RZ, RZ, R17 ;  /* 0x000000ffff037224 */ /* 0x000fca00078e0011 */
[----:B--2---:R-:W-:Y:S05]  /*9180*/  @!P1 BRA `(.L_x_305) ;  /* 0x0000000000289947 */ /* 0x004fea0003800000 */
[----:B------:R-:W-:Y:S02]  /*9190*/  ULDC UR6, c[0x0][0x634] ;  /* 0x00018d0000067ab9 */ /* 0x000fe40000000800 */
[----:B------:R-:W-:-:S05]  /*91a0*/  IADD3 R3, P1, R18, UR6, RZ ;  /* 0x0000000612037c10 */ /* 0x000fca000ff3e0ff */
[----:B------:R-:W-:-:S04]  /*91b0*/  IMAD.X R13, RZ, RZ, R17, P1 ;  /* 0x000000ffff0d7224 */ /* 0x000fc800008e0611 */
[----:B------:R-:W-:-:S04]  /*91c0*/  IMAD.WIDE.U32 R4, R13, UR4, RZ ;  /* 0x000000040d047c25 */ /* 0x000fc8000f8e00ff */
[----:B------:R-:W-:-:S04]  /*91d0*/  IMAD.WIDE.U32 R4, P1, R3, UR5, R4 ;  /* 0x0000000503047c25 */ /* 0x000fc8000f820004 */
[----:B------:R-:W-:-:S04]  /*91e0*/  IMAD.WIDE.U32 R2, R3, UR4, RZ ;  /* 0x0000000403027c25 */ /* 0x000fc8000f8e00ff */
[----:B------:R-:W-:Y:S01]  /*91f0*/  IMAD.MOV.U32 R2, RZ, RZ, R5 ;  /* 0x000000ffff027224 */ /* 0x000fe200078e0005 */
[----:B------:R-:W-:Y:S01]  /*9200*/  IADD3 RZ, P3, R3, R4, RZ ;  /* 0x0000000403ff7210 */ /* 0x000fe20007f7e0ff */
[----:B------:R-:W-:-:S04]  /*9210*/  IMAD.X R3, RZ, RZ, RZ, P1 ;  /* 0x000000ffff037224 */ /* 0x000fc800008e06ff */
[----:B------:R-:W-:-:S08]  /*9220*/  IMAD.WIDE.U32.X R2, R13, UR5, R2, P3 ;  /* 0x000000050d027c25 */ /* 0x000fd000098e0402 */
.L_x_305:
[--C-:B------:R-:W-:Y:S01]  /*9230*/  SHF.R.U64 R10, R2, UR7, R3.reuse ;  /* 0x00000007020a7c19 */ /* 0x100fe20008001203 */
[----:B------:R-:W0:Y:S01]  /*9240*/  F2I.U32.TRUNC.NTZ R14, R14 ;  /* 0x0000000e000e7305 */ /* 0x000e22000020f000 */
[----:B------:R-:W-:Y:S01]  /*9250*/  SHF.R.U32.HI R2, RZ, UR7, R3 ;  /* 0x00000007ff027c19 */ /* 0x000fe20008011603 */
[----:B------:R-:W-:Y:S01]  /*9260*/  ULDC.64 UR4, c[0x0][0x620] ;  /* 0x0001880000047ab9 */ /* 0x000fe20000000a00 */
[----:B------:R-:W-:Y:S01]  /*9270*/  IADD3 R5, P1, RZ, -R10, RZ ;  /* 0x8000000aff057210 */ /* 0x000fe20007f3e0ff */
[----:B------:R-:W-:Y:S01]  /*9280*/  IMAD.MOV.U32 R3, RZ, RZ, R17 ;  /* 0x000000ffff037224 */ /* 0x000fe200078e0011 */
[----:B------:R-:W-:-:S03]  /*9290*/  ULDC.64 UR6, c[0x0][0x640] ;  /* 0x0001900000067ab9 */ /* 0x000fc60000000a00 */
[----:B------:R-:W-:Y:S01]  /*92a0*/  IMAD.X R2, RZ, RZ, ~R2, P1 ;  /* 0x000000ffff027224 */ /* 0x000fe200008e0e02 */
[----:B------:R-:W-:-:S03]  /*92b0*/  ISETP.NE.U32.AND P1, PT, RZ, UR6, PT ;  /* 0x00000006ff007c0c */ /* 0x000fc6000bf25070 */
[----:B------:R-:W-:Y:S01]  /*92c0*/  IMAD R4, R2, UR4, RZ ;  /* 0x0000000402047c24 */ /* 0x000fe2000f8e02ff */
[----:B------:R-:W-:Y:S01]  /*92d0*/  ISETP.NE.AND.EX P1, PT, RZ, UR7, PT, P1 ;  /* 0x00000007ff007c0c */ /* 0x000fe2000bf25310 */
[----:B------:R-:W-:-:S04]  /*92e0*/  IMAD.MOV.U32 R2, RZ, RZ, R18 ;  /* 0x000000ffff027224 */ /* 0x000fc800078e0012 */
[----:B------:R-:W-:Y:S01]  /*92f0*/  IMAD.WIDE.U32 R2, R5, UR4, R2 ;  /* 0x0000000405027c25 */ /* 0x000fe2000f8e0002 */
[----:B------:R-:W-:-:S03]  /*9300*/  ULDC UR4, c[0x0][0x618] ;  /* 0x0001860000047ab9 */ /* 0x000fc60000000800 */
[----:B------:R-:W-:Y:S01]  /*9310*/  IMAD R5, R5, UR5, R4 ;  /* 0x0000000505057c24 */ /* 0x000fe2000f8e0204 */
[----:B------:R-:W-:Y:S01]  /*9320*/  ULDC UR5, c[0x0][0x154] ;  /* 0x0000550000057ab9 */ /* 0x000fe20000000800 */
[----:B0-----:R-:W-:Y:S02]  /*9330*/  IMAD.MOV R4, RZ, RZ, -R14 ;  /* 0x000000ffff047224 */ /* 0x001fe400078e0a0e */
[----:B------:R-:W0:Y:S01]  /*9340*/  LDC R14, c[0x0][0x148] ;  /* 0x00005200ff0e7b82 */ /* 0x000e220000000800 */
[----:B------:R-:W-:Y:S02]  /*9350*/  IMAD.IADD R3, R3, 0x1, R5 ;  /* 0x0000000103037824 */ /* 0x000fe400078e0205 */
[----:B-1----:R-:W-:Y:S01]  /*9360*/  IMAD R11, R12, R4, R11 ;  /* 0x000000040c0b7224 */ /* 0x002fe200078e020b */
[----:B------:R-:W-:Y:S02]  /*9370*/  I2FP.F32.U32 R4, R9 ;  /* 0x0000000900047245 */ /* 0x000fe40000201000 */
[----:B------:R-:W-:-:S02]  /*9380*/  SHF.R.U64 R12, R2, UR4, R3 ;  /* 0x00000004020c7c19 */ /* 0x000fc40008001203 */
[----:B------:R-:W-:Y:S01]  /*9390*/  SHF.R.U32.HI R3, RZ, UR4, R3 ;  /* 0x00000004ff037c19 */ /* 0x000fe20008011603 */
[----:B------:R-:W-:Y:S01]  /*93a0*/  FMUL R4, R4, UR5 ;  /* 0x0000000504047c20 */ /* 0x000fe20008400000 */
[----:B------:R-:W-:Y:S02]  /*93b0*/  ULDC UR4, c[0x0][0x608] ;  /* 0x0001820000047ab9 */ /* 0x000fe40000000800 */
[--C-:B------:R-:W-:Y:S01]  /*93c0*/  SHF.R.U64 R15, R12, UR4, R3.reuse ;  /* 0x000000040c0f7c19 */ /* 0x100fe20008001203 */
[----:B------:R1:W2:Y:S01]  /*93d0*/  F2I.U32.TRUNC.NTZ R20, R4 ;  /* 0x0000000400147305 */ /* 0x0002a2000020f000 */
[----:B------:R-:W-:Y:S01]  /*93e0*/  SHF.R.U32.HI R2, RZ, UR4, R3 ;  /* 0x00000004ff027c19 */ /* 0x000fe20008011603 */
[----:B------:R-:W-:-:S03]  /*93f0*/  ULDC UR4, c[0x0][0x658] ;  /* 0x0001960000047ab9 */ /* 0x000fc60000000800 */
[--C-:B------:R-:W-:Y:S02]  /*9400*/  SHF.R.U64 R13, R15, UR4, R2.reuse ;  /* 0x000000040f0d7c19 */ /* 0x100fe40008001202 */
[----:B------:R-:W-:-:S03]  /*9410*/  SHF.R.U32.HI R19, RZ, UR4, R2 ;  /* 0x00000004ff137c19 */ /* 0x000fc60008011602 */
[----:B------:R-:W-:Y:S02]  /*9420*/  IMAD.MOV.U32 R2, RZ, RZ, R13 ;  /* 0x000000ffff027224 */ /* 0x000fe400078e000d */
[----:B------:R-:W-:Y:S01]  /*9430*/  IMAD.MOV.U32 R3, RZ, RZ, R19 ;  /* 0x000000ffff037224 */ /* 0x000fe200078e0013 */
[----:B-1----:R-:W-:Y:S06]  /*9440*/  @!P1 BRA `(.L_x_306) ;  /* 0x0000000000289947 */ /* 0x002fec0003800000 */
        /* <DEDUP_REMOVED lines=10> */
.L_x_306:
[----:B------:R-:W1:Y:S01]  /*94f0*/  LDC R4, c[0x0][0x65c] ;  /* 0x00019700ff047b82 */ /* 0x000e620000000800 */
[----:B------:R-:W-:Y:S01]  /*9500*/  ULDC UR4, c[0x0][0x648] ;  /* 0x0001920000047ab9 */ /* 0x000fe20000000800 */
[----:B------:R-:W-:Y:S01]  /*9510*/  LOP3.LUT R15, R15, UR16, RZ, 0xc0, !PT ;  /* 0x000000100f0f7c12 */ /* 0x000fe2000f8ec0ff */
[----:B--2---:R-:W-:Y:S01]  /*9520*/  IMAD.MOV R20, RZ, RZ, -R20 ;  /* 0x000000ffff147224 */ /* 0x004fe200078e0a14 */
[----:B------:R-:W-:Y:S01]  /*9530*/  SHF.R.U64 R2, R2, UR4, R3 ;  /* 0x0000000402027c19 */ /* 0x000fe20008001203 */
[----:B------:R-:W-:Y:S01]  /*9540*/  ULDC UR4, c[0x0][0x638] ;  /* 0x00018e0000047ab9 */ /* 0x000fe20000000800 */
[----:B------:R-:W-:Y:S01]  /*9550*/  LOP3.LUT R12, R12, UR15, RZ, 0xc0, !PT ;  /* 0x0000000f0c0c7c12 */ /* 0x000fe2000f8ec0ff */
[----:B------:R-:W-:Y:S01]  /*9560*/  ULDC UR5, c[0x0][0x610] ;  /* 0x0001840000057ab9 */ /* 0x000fe20000000800 */
[----:B------:R-:W-:Y:S01]  /*9570*/  IMAD.MOV.U32 R3, RZ, RZ, 0x1 ;  /* 0x00000001ff037424 */ /* 0x000fe200078e00ff */
[----:B-1----:R-:W-:Y:S01]  /*9580*/  ISETP.NE.AND P1, PT, R4, 0x1, PT ;  /* 0x000000010400780c */ /* 0x002fe20003f25270 */
[----:B------:R-:W-:-:S02]  /*9590*/  IMAD.MOV R4, RZ, RZ, -R2 ;  /* 0x000000ffff047224 */ /* 0x000fc400078e0a02 */
[----:B------:R-:W-:Y:S02]  /*95a0*/  IMAD R2, R2, UR17, R15 ;  /* 0x0000001102027c24 */ /* 0x000fe4000f8e020f */
[----:B------:R-:W-:Y:S01]  /*95b0*/  IMAD R13, R4, UR4, R13 ;  /* 0x00000004040d7c24 */ /* 0x000fe2000f8e020d */
[----:B------:R-:W-:-:S07]  /*95c0*/  ULDC UR4, c[0x0][0x600] ;  /* 0x0001800000047ab9 */ /* 0x000fce0000000800 */
[----:B0-----:R-:W-:-:S04]  /*95d0*/  @P1 IMAD R11, R14, R20, R9 ;  /* 0x000000140e0b1224 */ /* 0x001fc800078e0209 */
[----:B------:R-:W-:Y:S02]  /*95e0*/  IMAD R11, R2, UR5, R11 ;  /* 0x00000005020b7c24 */ /* 0x000fe4000f8e020b */
[----:B------:R-:W-:-:S05]  /*95f0*/  IMAD R2, R13, UR4, R12 ;  /* 0x000000040d027c24 */ /* 0x000fca000f8e020c */
[----:B------:R-:W-:Y:S02]  /*9600*/  SEL R22, R2, R11, !P1 ;  /* 0x0000000b02167207 */ /* 0x000fe40004800000 */
[----:B------:R-:W-:Y:S01]  /*9610*/  SEL R19, R11, R2, !P1 ;  /* 0x000000020b137207 */ /* 0x000fe20004800000 */
[----:B------:R-:W-:-:S07]  /*9620*/  IMAD.MOV.U32 R2, RZ, RZ, R10 ;  /* 0x000000ffff027224 */ /* 0x000fce00078e000a */
.L_x_304:
[----:B------:R-:W-:Y:S05]  /*9630*/  BSYNC B1 ;  /* 0x0000000000017941 */ /* 0x000fea0003800000 */
.L_x_303:
[----:B------:R-:W-:-:S13]  /*9640*/  LOP3.LUT P1, RZ, R3, 0xff, RZ, 0xc0, !PT ;  /* 0x000000ff03ff7812 */ /* 0x000fda000782c0ff */
[----:B------:R-:W-:Y:S05]  /*9650*/  @P1 BRA `(.L_x_307) ;  /* 0xfffffff400301947 */ /* 0x000fea000383ffff */
[----:B------:R-:W-:Y:S05]  /*9660*/  BSYNC B0 ;  /* 0x0000000000007941 */ /* 0x000fea0003800000 */
.L_x_295:
[----:B------:R-:W-:-:S03]  /*9670*/  UMOV UR4, 0xffffffff ;  /* 0xffffffff00047882 */ /* 0x000fc60000000000 */
[----:B------:R-:W-:Y:S05]  /*9680*/  BRA.DIV UR4, `(.L_x_308) ;  /* 0x00000006041c7947 */ /* 0x000fea000b800000 */
[----:B------:R-:W-:-:S13]  /*9690*/  ELECT P6, URZ, PT ;  /* 0x00000000003f782f */ /* 0x000fda00038c0000 */
.L_x_323:
[----:B------:R-:W-:Y:S04]  /*96a0*/  BSSY B0, `(.L_x_309) ;  /* 0x0000022000007945 */ /* 0x000fe80003800000 */
[----:B------:R-:W-:Y:S05]  /*96b0*/  @!P6 BRA `(.L_x_310) ;  /* 0x000000000080e947 */ /* 0x000fea0003800000 */
[----:B------:R-:W-:-:S04]  /*96c0*/  LOP3.LUT R16, R16, 0x2, RZ, 0xfc, !PT ;  /* 0x0000000210107812 */ /* 0x000fc800078efcff */
[----:B------:R-:W-:-:S13]  /*96d0*/  ISETP.NE.AND P0, PT, R16, 0x3, PT ;  /* 0x000000031000780c */ /* 0x000fda0003f05270 */
[----:B------:R-:W-:Y:S05]  /*96e0*/  @!P0 BRA `(.L_x_311) ;  /* 0x0000000000048947 */ /* 0x000fea0003800000 */
[----:B------:R-:W-:Y:S01]  /*96f0*/  BPT.TRAP 0x1 ;  /* 0x000000040000795c */ /* 0x000fe20000300000 */
.L_x_311:
[----:B------:R-:W0:Y:S01]  /*9700*/  S2R R3, SR_CgaCtaId ;  /* 0x0000000000037919 */ /* 0x000e220000008800 */
[----:B------:R-:W-:Y:S02]  /*9710*/  MOV R2, 0x400 ;  /* 0x0000040000027802 */ /* 0x000fe40000000f00 */
[----:B------:R-:W-:Y:S02]  /*9720*/  SHF.L.U32 R4, R0, 0x1f, RZ ;  /* 0x0000001f00047819 */ /* 0x000fe400000006ff */
[----:B0-----:R-:W-:-:S05]  /*9730*/  LEA R2, R3, R2, 0x18 ;  /* 0x0000000203027211 */ /* 0x001fca00078ec0ff */
[----:B------:R-:W-:-:S04]  /*9740*/  VIADD R2, R2, 0x18 ;  /* 0x0000001802027836 */ /* 0x000fc80000000000 */
[C---:B------:R-:W-:Y:S02]  /*9750*/  IMAD R9, R7.reuse, 0x8, R2 ;  /* 0x0000000807097824 */ /* 0x040fe400078e0202 */
[----:B------:R-:W-:Y:S02]  /*9760*/  VIADD R7, R7, 0x1 ;  /* 0x0000000107077836 */ /* 0x000fe40000000000 */
[----:B------:R-:W0:Y:S03]  /*9770*/  SYNCS.PHASECHK.TRANS64.TRYWAIT P0, [R9+URZ], R4 ;  /* 0x00000004090075a7 */ /* 0x000e26000800017f */
[----:B------:R-:W-:-:S04]  /*9780*/  ISETP.NE.AND P1, PT, R7, 0x3, PT ;  /* 0x000000030700780c */ /* 0x000fc80003f25270 */
[----:B------:R-:W-:Y:S02]  /*9790*/  SEL R3, RZ, 0x1, P1 ;  /* 0x00000001ff037807 */ /* 0x000fe40000800000 */
[----:B------:R-:W-:Y:S02]  /*97a0*/  SEL R7, R7, RZ, P1 ;  /* 0x000000ff07077207 */ /* 0x000fe40000800000 */
[----:B------:R-:W-:-:S03]  /*97b0*/  LOP3.LUT R11, R0, R3, RZ, 0x3c, !PT ;  /* 0x00000003000b7212 */ /* 0x000fc600078e3cff */
[----:B------:R-:W-:Y:S01]  /*97c0*/  IMAD R6, R7, 0x8, R2 ;  /* 0x0000000807067824 */ /* 0x000fe200078e0202 */
[----:B------:R-:W-:Y:S01]  /*97d0*/  SHF.L.U32 R5, R11, 0x1f, RZ ;  /* 0x0000001f0b057819 */ /* 0x000fe200000006ff */
[----:B0-----:R-:W-:Y:S06]  /*97e0*/  @!P0 BRA `(.L_x_312) ;  /* 0x0000000000e48947 */ /* 0x001fec0003800000 */
.L_x_324:
[----:B------:R-:W1:Y:S01]  /*97f0*/  SYNCS.PHASECHK.TRANS64.TRYWAIT P0, [R6+URZ], R5 ;  /* 0x00000005060075a7 */ /* 0x000e62000800017f */
[----:B------:R-:W-:-:S05]  /*9800*/  VIADD R0, R7, 0x1 ;  /* 0x0000000107007836 */ /* 0x000fca0000000000 */
[----:B------:R-:W-:-:S04]  /*9810*/  ISETP.NE.AND P1, PT, R0, 0x3, PT ;  /* 0x000000030000780c */ /* 0x000fc80003f25270 */
[----:B0-----:R-:W-:Y:S02]  /*9820*/  SEL R4, RZ, 0x1, P1 ;  /* 0x00000001ff047807 */ /* 0x001fe40000800000 */
[----:B------:R-:W-:Y:S02]  /*9830*/  SEL R3, R0, RZ, P1 ;  /* 0x000000ff00037207 */ /* 0x000fe40000800000 */
[----:B------:R-:W-:Y:S01]  /*9840*/  LOP3.LUT R0, R11, R4, RZ, 0x3c, !PT ;  /* 0x000000040b007212 */ /* 0x000fe200078e3cff */
[----:B-1----:R-:W-:Y:S06]  /*9850*/  @!P0 BRA `(.L_x_313) ;  /* 0x0000000000dc8947 */ /* 0x002fec0003800000 */
.L_x_325:
[----:B------:R-:W-:Y:S01]  /*9860*/  IMAD R3, R3, 0x8, R2 ;  /* 0x0000000803037824 */ /* 0x000fe200078e0202 */
[----:B------:R-:W-:-:S07]  /*9870*/  SHF.L.U32 R0, R0, 0x1f, RZ ;  /* 0x0000001f00007819 */ /* 0x000fce00000006ff */
.L_x_314:
[----:B-1----:R1:W2:Y:S02]  /*9880*/  SYNCS.PHASECHK.TRANS64.TRYWAIT P0, [R3+URZ], R0 ;  /* 0x00000000030075a7 */ /* 0x0022a4000800017f */
[----:B--2---:R-:W-:Y:S05]  /*9890*/  @!P0 NANOSLEEP.SYNCS 0x989680 ;  /* 0x009896800000895d */ /* 0x004fea0003900000 */
[----:B------:R-:W2:Y:S02]  /*98a0*/  @!P0 SYNCS.PHASECHK.TRANS64 P0, [R3+URZ], R0 ;  /* 0x00000000030085a7 */ /* 0x000ea4000800007f */
[----:B--2---:R-:W-:Y:S05]  /*98b0*/  @!P0 BRA `(.L_x_314) ;  /* 0xfffffffc00f08947 */ /* 0x004fea000383ffff */
.L_x_310:
[----:B------:R-:W-:Y:S05]  /*98c0*/  BSYNC B0 ;  /* 0x0000000000007941 */ /* 0x000fea0003800000 */
.L_x_309:
[----:B------:R-:W-:Y:S05]  /*98d0*/  EXIT ;  /* 0x000000000000794d */ /* 0x000fea0003800000 */
.L_x_15:
[----:B-1----:R1:W2:Y:S02]  /*98e0*/  SYNCS.PHASECHK.TRANS64.TRYWAIT P0, [R157+URZ], R0 ;  /* 0x000000009d0075a7 */ /* 0x0022a4000800017f */
[----:B--2---:R-:W-:Y:S05]  /*98f0*/  @!P0 NANOSLEEP.SYNCS 0x989680 ;  /* 0x009896800000895d */ /* 0x004fea0003900000 */
[----:B------:R-:W2:Y:S02]  /*9900*/  @!P0 SYNCS.PHASECHK.TRANS64 P0, [R157+URZ], R0 ;  /* 0x000000009d0085a7 */ /* 0x000ea4000800007f */
[----:B--2---:R-:W-:Y:S05]  /*9910*/  @!P0 BRA `(.L_x_15) ;  /* 0xfffffffc00f08947 */ /* 0x004fea000383ffff */
[----:B------:R-:W-:Y:S05]  /*9920*/  BRA `(.L_x_315) ;  /* 0xffffff7800c87947 */ /* 0x000fea000383ffff */
.L_x_20:
[----:B--2---:R2:W3:Y:S02]  /*9930*/  SYNCS.PHASECHK.TRANS64.TRYWAIT P1, [R3+URZ], R0 ;  /* 0x00000000030075a7 */ /* 0x0044e4000802017f */
[----:B---3--:R-:W-:Y:S05]  /*9940*/  @!P1 NANOSLEEP.SYNCS 0x989680 ;  /* 0x009896800000995d */ /* 0x008fea0003900000 */
[----:B------:R-:W3:Y:S02]  /*9950*/  @!P1 SYNCS.PHASECHK.TRANS64 P1, [R3+URZ], R0 ;  /* 0x00000000030095a7 */ /* 0x000ee4000802007f */
[----:B---3--:R-:W-:Y:S05]  /*9960*/  @!P1 BRA `(.L_x_20) ;  /* 0xfffffffc00f09947 */ /* 0x008fea000383ffff */
[----:B------:R-:W-:Y:S05]  /*9970*/  BRA `(.L_x_19) ;  /* 0xffffff7c00387947 */ /* 0x000fea000383ffff */
.L_x_25:
[----:B--2---:R-:W-:-:S04]  /*9980*/  IMAD.U32 R4, RZ, RZ, UR4 ;  /* 0x00000004ff047e24 */ /* 0x004fc8000f8e00ff */
[----:B------:R2:W3:Y:S03]  /*9990*/  SYNCS.PHASECHK.TRANS64.TRYWAIT P1, [R4+URZ], R3 ;  /* 0x00000003040075a7 */ /* 0x0004e6000802017f */
[----:B---3--:R-:W-:Y:S05]  /*99a0*/  @!P1 NANOSLEEP.SYNCS 0x989680 ;  /* 0x009896800000995d */ /* 0x008fea0003900000 */
[----:B------:R-:W3:Y:S02]  /*99b0*/  @!P1 SYNCS.PHASECHK.TRANS64 P1, [R4+URZ], R3 ;  /* 0x00000003040095a7 */ /* 0x000ee4000802007f */
[----:B---3--:R-:W-:Y:S05]  /*99c0*/  @!P1 BRA `(.L_x_25) ;  /* 0xfffffffc00ec9947 */ /* 0x008fea000383ffff */
[----:B------:R-:W-:Y:S05]  /*99d0*/  BRA `(.L_x_24) ;  /* 0xffffff8000087947 */ /* 0x000fea000383ffff */
.L_x_31:
[----:B-1----:R1:W2:Y:S02]  /*99e0*/  SYNCS.PHASECHK.TRANS64.TRYWAIT P0, [R157+URZ+0x10], R0 ;  /* 0x000010009d0075a7 */ /* 0x0022a4000800017f */
[----:B--2---:R-:W-:Y:S05]  /*99f0*/  @!P0 NANOSLEEP.SYNCS 0x989680 ;  /* 0x009896800000895d */ /* 0x004fea0003900000 */
[----:B------:R-:W2:Y:S02]  /*9a00*/  @!P0 SYNCS.PHASECHK.TRANS64 P0, [R157+URZ+0x10], R0 ;  /* 0x000010009d0085a7 */ /* 0x000ea4000800007f */
[----:B--2---:R-:W-:Y:S05]  /*9a10*/  @!P0 BRA `(.L_x_31) ;  /* 0xfffffffc00f08947 */ /* 0x004fea000383ffff */
[----:B------:R-:W-:Y:S05]  /*9a20*/  BRA `(.L_x_316) ;  /* 0xffffff8400407947 */ /* 0x000fea000383ffff */
.L_x_296:
[----:B------:R-:W-:Y:S01]  /*9a30*/  BSSY B1, `(.L_x_317) ;  /* 0x0000006000017945 */ /* 0x000fe20003800000 */
[----:B------:R-:W-:-:S07]  /*9a40*/  IMAD.MOV.U32 R15, RZ, RZ, -0x1 ;  /* 0xffffffffff0f7424 */ /* 0x000fce00078e00ff */
[----:B-----5:R-:W-:Y:S05]  /*9a50*/  WARPSYNC.COLLECTIVE R15, `(.L_x_318) ;  /* 0x000000000f0c7348 */ /* 0x020fea0003c00000 */
[----:B------:R-:W-:Y:S02]  /*9a60*/  ELECT P6, UR62, PT ;  /* 0x00000000003e782f */ /* 0x000fe400038c0000 */
[----:B------:R-:W-:Y:S01]  /*9a70*/  MOV R14, UR62 ;  /* 0x0000003e000e7c02 */ /* 0x000fe20008000f00 */
[----:B-----5:R-:W-:Y:S10]  /*9a80*/  ENDCOLLECTIVE ;  /* 0x000000000000791b */ /* 0x020ff40003800000 */
.L_x_318:
[----:B------:R-:W-:Y:S05]  /*9a90*/  BSYNC B1 ;  /* 0x0000000000017941 */ /* 0x000fea0003800000 */
.L_x_317:
[----:B------:R-:W-:Y:S05]  /*9aa0*/  BRA `(.L_x_319) ;  /* 0xfffffff000287947 */ /* 0x000fea000383ffff */
.L_x_299:
[----:B0-----:R0:W1:Y:S02]  /*9ab0*/  SYNCS.PHASECHK.TRANS64.TRYWAIT P1, [R10+URZ+0x18], R5 ;  /* 0x000018050a0075a7 */ /* 0x001064000802017f */
[----:B-1----:R-:W-:Y:S05]  /*9ac0*/  @!P1 NANOSLEEP.SYNCS 0x989680 ;  /* 0x009896800000995d */ /* 0x002fea0003900000 */
[----:B------:R-:W1:Y:S02]  /*9ad0*/  @!P1 SYNCS.PHASECHK.TRANS64 P1, [R10+URZ+0x18], R5 ;  /* 0x000018050a0095a7 */ /* 0x000e64000802007f */
[----:B-1----:R-:W-:Y:S05]  /*9ae0*/  @!P1 BRA `(.L_x_299) ;  /* 0xfffffffc00f09947 */ /* 0x002fea000383ffff */
[----:B------:R-:W-:Y:S05]  /*9af0*/  BRA `(.L_x_320) ;  /* 0xfffffff0005c7947 */ /* 0x000fea000383ffff */
.L_x_308:
[----:B------:R-:W-:Y:S01]  /*9b00*/  BSSY B0, `(.L_x_321) ;  /* 0x0000006000007945 */ /* 0x000fe20003800000 */
[----:B------:R-:W-:-:S07]  /*9b10*/  IMAD.MOV.U32 R15, RZ, RZ, -0x1 ;  /* 0xffffffffff0f7424 */ /* 0x000fce00078e00ff */
[----:B-----5:R-:W-:Y:S05]  /*9b20*/  WARPSYNC.COLLECTIVE R15, `(.L_x_322) ;  /* 0x000000000f0c7348 */ /* 0x020fea0003c00000 */
[----:B------:R-:W-:Y:S02]  /*9b30*/  ELECT P6, UR62, PT ;  /* 0x00000000003e782f */ /* 0x000fe400038c0000 */
[----:B------:R-:W-:Y:S01]  /*9b40*/  MOV R14, UR62 ;  /* 0x0000003e000e7c02 */ /* 0x000fe20008000f00 */
[----:B-----5:R-:W-:Y:S10]  /*9b50*/  ENDCOLLECTIVE ;  /* 0x000000000000791b */ /* 0x020ff40003800000 */
.L_x_322:
[----:B------:R-:W-:Y:S05]  /*9b60*/  BSYNC B0 ;  /* 0x0000000000007941 */ /* 0x000fea0003800000 */
.L_x_321:
[----:B------:R-:W-:Y:S05]  /*9b70*/  BRA `(.L_x_323) ;  /* 0xfffffff800c87947 */ /* 0x000fea000383ffff */
.L_x_312:
[----:B0-----:R0:W1:Y:S02]  /*9b80*/  SYNCS.PHASECHK.TRANS64.TRYWAIT P0, [R9+URZ], R4 ;  /* 0x00000004090075a7 */ /* 0x001064000800017f */
[----:B-1----:R-:W-:Y:S05]  /*9b90*/  @!P0 NANOSLEEP.SYNCS 0x989680 ;  /* 0x009896800000895d */ /* 0x002fea0003900000 */
[----:B------:R-:W1:Y:S02]  /*9ba0*/  @!P0 SYNCS.PHASECHK.TRANS64 P0, [R9+URZ], R4 ;  /* 0x00000004090085a7 */ /* 0x000e64000800007f */
[----:B-1----:R-:W-:Y:S05]  /*9bb0*/  @!P0 BRA `(.L_x_312) ;  /* 0xfffffffc00f08947 */ /* 0x002fea000383ffff */
[----:B------:R-:W-:Y:S05]  /*9bc0*/  BRA `(.L_x_324) ;  /* 0xfffffffc00087947 */ /* 0x000fea000383ffff */
.L_x_313:
[----:B0-----:R0:W1:Y:S02]  /*9bd0*/  SYNCS.PHASECHK.TRANS64.TRYWAIT P0, [R6+URZ], R5 ;  /* 0x00000005060075a7 */ /* 0x001064000800017f */
[----:B-1----:R-:W-:Y:S05]  /*9be0*/  @!P0 NANOSLEEP.SYNCS 0x989680 ;  /* 0x009896800000895d */ /* 0x002fea0003900000 */
[----:B------:R-:W1:Y:S02]  /*9bf0*/  @!P0 SYNCS.PHASECHK.TRANS64 P0, [R6+URZ], R5 ;  /* 0x00000005060085a7 */ /* 0x000e64000800007f */
[----:B-1----:R-:W-:Y:S05]  /*9c00*/  @!P0 BRA `(.L_x_313) ;  /* 0xfffffffc00f08947 */ /* 0x002fea000383ffff */
[----:B------:R-:W-:Y:S05]  /*9c10*/  BRA `(.L_x_325) ;  /* 0xfffffffc00107947 */ /* 0x000fea000383ffff */
.L_x_326:
[----:B------:R-:W-:-:S00]  /*9c20*/  BRA `(.L_x_326) ;  /* 0xfffffffc00fc7947 */ /* 0x000fc0000383ffff */
[----:B------:R-:W-:-:S00]  /*9c30*/  NOP ;  /* 0x0000000000007918 */ /* 0x000fc00000000000 */
        /* <DEDUP_REMOVED lines=12> */
.L_x_327:


//--------------------- .nv.global.init           --------------------------
	.section	.nv.global.init,"aw",@progbits
.nv.global.init:
	.type		$str$22,@object
	.size		$str$22,($str$23 - $str$22)
$str$22:
        /*0000*/ 	.byte	0x6b, 0x5f, 0x74, 0x69, 0x6c, 0x65, 0x5f, 0x63, 0x6f, 0x75, 0x6e, 0x74, 0x20, 0x3e, 0x3d, 0x20
        /*0010*/ 	.byte	0x31, 0x00
	.type		$str$23,@object
	.size		$str$23,(__unnamed_1 - $str$23)
$str$23:
        /*0012*/ 	.byte	0x2f, 0x74, 0x6d, 0x70, 0x2f, 0x63, 0x75, 0x74, 0x6c, 0x61, 0x73, 0x73, 0x5f, 0x73, 0x77, 0x65
        /*0022*/ 	.byte	0x65, 0x70, 0x5f, 0x73, 0x72, 0x63, 0x2f, 0x69, 0x6e, 0x63, 0x6c, 0x75, 0x64, 0x65, 0x2f, 0x63
        /*0032*/ 	.byte	0x75, 0x74, 0x6c, 0x61, 0x73, 0x73, 0x2f, 0x67, 0x65, 0x6d, 0x6d, 0x2f, 0x63, 0x6f, 0x6c, 0x6c
        /*0042*/ 	.byte	0x65, 0x63, 0x74, 0x69, 0x76, 0x65, 0x2f, 0x73, 0x6d, 0x39, 0x30, 0x5f, 0x6d, 0x6d, 0x61, 0x5f
        /*0052*/ 	.byte	0x74, 0x6d, 0x61, 0x5f, 0x67, 0x6d, 0x6d, 0x61, 0x5f, 0x73, 0x73, 0x5f, 0x77, 0x61, 0x72, 0x70
        /*0062*/ 	.byte	0x73, 0x70, 0x65, 0x63, 0x69, 0x61, 0x6c, 0x69, 0x7a, 0x65, 0x64, 0x2e, 0x68, 0x70, 0x70, 0x00
	.type		__unnamed_1,@object
	.size		__unnamed_1,(.L_0 - __unnamed_1)
__unnamed_1:
        /*0072*/ 	.byte	0x76, 0x6f, 0x69, 0x64, 0x20, 0x63, 0x75, 0x74, 0x6c, 0x61, 0x73, 0x73, 0x3a, 0x3a, 0x67, 0x65
        /* <DEDUP_REMOVED lines=172> */
        /*0b42*/ 	.byte	0x00
.L_0:


//--------------------- .nv.shared._ZN7cutlass13device_kernelINS_4gemm6kernel13GemmUniversalIN4cute5tupleIJiiiiEEENS1_10collective13CollectiveMmaINS1_34MainloopSm90TmaGmmaWarpSpecializedILi3ENS5_IJNS4_1CILi1EEESB_SB_EEENS1_32KernelTmaWarpSpecializedPingpongEEENS5_IJNSA_ILi64EEENSA_ILi256EEENSA_ILi128EEEEEEaNS5_IJlSB_lEEEaSJ_NS4_8TiledMMAINS4_8MMA_AtomIJNS4_4SM904GMMA27MMA_64x256x32_S32S8S8_SS_TNEEEENS4_6LayoutISC_NS5_IJNSA_ILi0EEESR_SR_EEEEENS5_IJNS4_10UnderscoreESU_SU_EEEEENS4_13SM90_TMA_LOADENS4_14ComposedLayoutINS4_7SwizzleILi3ELi4ELi3EEENS4_18smem_ptr_flag_bitsILi8EEENSQ_INS5_IJNSA_ILi8EEESH_EEENS5_IJSH_SB_EEEEEEEvNS4_8identityESX_S17_vS18_EENS_8epilogue10collective6detail29Sm90TmaWarpSpecializedAdapterINS1B_15DefaultEpilogueIaSJ_SJ_NS1A_6thread17LinearCombinationIaLi1EiiLNS1F_9ScaleType4KindE0ELNS_15FloatRoundStyleE2EaEENS1_15EpilogueDefaultEEEEEvvEEEEvNT_6ParamsE --------------------------
	.section	.nv.shared._ZN7cutlass13device_kernelINS_4gemm6kernel13GemmUniversalIN4cute5tupleIJiiiiEEENS1_10collective13CollectiveMmaINS1_34MainloopSm90TmaGmmaWarpSpecializedILi3ENS5_IJNS4_1CILi1EEESB_SB_EEENS1_32KernelTmaWarpSpecializedPingpongEEENS5_IJNSA_ILi64EEENSA_ILi256EEENSA_ILi128EEEEEEaNS5_IJlSB_lEEEaSJ_NS4_8TiledMMAINS4_8MMA_AtomIJNS4_4SM904GMMA27MMA_64x256x32_S32S8S8_SS_TNEEEENS4_6LayoutISC_NS5_IJNSA_ILi0EEESR_SR_EEEEENS5_IJNS4_10UnderscoreESU_SU_EEEEENS4_13SM90_TMA_LOADENS4_14ComposedLayoutINS4_7SwizzleILi3ELi4ELi3EEENS4_18smem_ptr_flag_bitsILi8EEENSQ_INS5_IJNSA_ILi8EEESH_EEENS5_IJSH_SB_EEEEEEEvNS4_8identityESX_S17_vS18_EENS_8epilogue10collective6detail29Sm90TmaWarpSpecializedAdapterINS1B_15DefaultEpilogueIaSJ_SJ_NS1A_6thread17LinearCombinationIaLi1EiiLNS1F_9ScaleType4KindE0ELNS_15FloatRoundStyleE2EaEENS1_15EpilogueDefaultEEEEEvvEEEEvNT_6ParamsE,"aw",@nobits
	.sectionflags	@""
	.align	16
	.zero		1024


//--------------------- .nv.shared.reserved.0     --------------------------
	.section	.nv.shared.reserved.0,"aw",@nobits
	.weak		__nv_reservedSMEM_offset_0_alias
	.size		__nv_reservedSMEM_offset_0_alias, 0, 0
	.other		__nv_reservedSMEM_offset_0_alias,@"STO_CUDA_RESERVED_SHARED STV_DEFAULT"
__nv_reservedSMEM_offset_0_alias:
	.zero		0


//--------------------- .nv.global                --------------------------
	.section	.nv.global,"aw",@nobits
.nv.global:
	.type		_ZN40_INTERNAL_705f0447_4_k_cu_508ef8ce_257944cute1_E,@object
	.size		_ZN40_INTERNAL_705f0447_4_k_cu_508ef8ce_257944cute1_E,(_ZN40_INTERNAL_705f0447_4_k_cu_508ef8ce_257944cuda3std3__45__cpo6cbeginE - _ZN40_INTERNAL_705f0447_4_k_cu_508ef8ce_257944cute1_E)
_ZN40_INTERNAL_705f0447_4_k_cu_508ef8ce_257944cute1_E:
	.zero		1
	.type		_ZN40_INTERNAL_705f0447_4_k_cu_508ef8ce_257944cuda3std3__45__cpo6cbeginE,@object
	.size		_ZN40_INTERNAL_705f0447_4_k_cu_508ef8ce_257944cuda3std3__45__cpo6cbeginE,(_ZN40_INTERNAL_705f0447_4_k_cu_508ef8ce_257944cuda3std3__48in_placeE - _ZN40_INTERNAL_705f0447_4_k_cu_508ef8ce_257944cuda3std3__45__cpo6cbeginE)
_ZN40_INTERNAL_705f0447_4_k_cu_508ef8ce_257944cuda3std3__45__cpo6cbeginE:
	.zero		1
	.type		_ZN40_INTERNAL_705f0447_4_k_cu_508ef8ce_257944cuda3std3__48in_placeE,@object
	.size		_ZN40_INTERNAL_705f0447_4_k_cu_508ef8ce_257944cuda3std3__48in_placeE,(_ZN40_INTERNAL_705f0447_4_k_cu_508ef8ce_257944cuda3std6ranges3__45__cpo9iter_moveE - _ZN40_INTERNAL_705f0447_4_k_cu_508ef8ce_257944cuda3std3__48in_placeE)
_ZN40_INTERNAL_705f0447_4_k_cu_508ef8ce_257944cuda3std3__48in_placeE:
	.zero		1
	.type		_ZN40_INTERNAL_705f0447_4_k_cu_508ef8ce_257944cuda3std6ranges3__45__cpo9iter_moveE,@object
	.size		_ZN40_INTERNAL_705f0447_4_k_cu_508ef8ce_257944cuda3std6ranges3__45__cpo9iter_moveE,(_ZN40_INTERNAL_705f0447_4_k_cu_508ef8ce_257944cuda3std3__45__cpo5beginE - _ZN40_INTERNAL_705f0447_4_k_cu_508ef8ce_257944cuda3std6ranges3__45__cpo9iter_moveE)
_ZN40_INTERNAL_705f0447_4_k_cu_508ef8ce_257944cuda3std6ranges3__45__cpo9iter_moveE:
	.zero		1
	.type		_ZN40_INTERNAL_705f0447_4_k_cu_508ef8ce_257944cuda3std3__45__cpo5beginE,@object
	.size		_ZN40_INTERNAL_705f0447_4_k_cu_508ef8ce_257944cuda3std3__45__cpo5beginE,(_ZN40_INTERNAL_705f0447_4_k_cu_508ef8ce_257944cuda3std3__442_GLOBAL__N__705f0447_4_k_cu_508ef8ce_257946ignoreE - _ZN40_INTERNAL_705f0447_4_k_cu_508ef8ce_257944cuda3std3__45__cpo5beginE)
_ZN40_INTERNAL_705f0447_4_k_cu_508ef8ce_257944cuda3std3__45__cpo5beginE:
	.zero		1
	.type		_ZN40_INTERNAL_705f0447_4_k_cu_508ef8ce_257944cuda3std3__442_GLOBAL__N__705f0447_4_k_cu_508ef8ce_257946ignoreE,@object
	.size		_ZN40_INTERNAL_705f0447_4_k_cu_508ef8ce_257944cuda3std3__442_GLOBAL__N__705f0447_4_k_cu_508ef8ce_257946ignoreE,(_ZN40_INTERNAL_705f0447_4_k_cu_508ef8ce_257944cute7productE - _ZN40_INTERNAL_705f0447_4_k_cu_508ef8ce_257944cuda3std3__442_GLOBAL__N__705f0447_4_k_cu_508ef8ce_257946ignoreE)
_ZN40_INTERNAL_705f0447_4_k_cu_508ef8ce_257944cuda3std3__442_GLOBAL__N__705f0447_4_k_cu_508ef8ce_257946ignoreE:
	.zero		1
	.type		_ZN40_INTERNAL_705f0447_4_k_cu_508ef8ce_257944cute7productE,@object
	.size		_ZN40_INTERNAL_705f0447_4_k_cu_508ef8ce_257944cute7productE,(_ZN40_INTERNAL_705f0447_4_k_cu_508ef8ce_257944cuda3std3__45__cpo3endE - _ZN40_INTERNAL_705f0447_4_k_cu_508ef8ce_257944cute7productE)
_ZN40_INTERNAL_705f0447_4_k_cu_508ef8ce_257944cute7productE:
	.zero		1
	.type		_ZN40_INTERNAL_705f0447_4_k_cu_508ef8ce_257944cuda3std3__45__cpo3endE,@object
	.size		_ZN40_INTERNAL_705f0447_4_k_cu_508ef8ce_257944cuda3std3__45__cpo3endE,(_ZN40_INTERNAL_705f0447_4_k_cu_508ef8ce_257944cuda3std3__419piecewise_constructE - _ZN40_INTERNAL_705f0447_4_k_cu_508ef8ce_257944cuda3std3__45__cpo3endE)
_ZN40_INTERNAL_705f0447_4_k_cu_508ef8ce_257944cuda3std3__45__cpo3endE:
	.zero		1
	.type		_ZN40_INTERNAL_705f0447_4_k_cu_508ef8ce_257944cuda3std3__419piecewise_constructE,@object
	.size		_ZN40_INTERNAL_705f0447_4_k_cu_508ef8ce_257944cuda3std3__419piecewise_constructE,(_ZN40_INTERNAL_705f0447_4_k_cu_508ef8ce_257944cuda3std3__45__cpo4cendE - _ZN40_INTERNAL_705f0447_4_k_cu_508ef8ce_257944cuda3std3__419piecewise_constructE)
_ZN40_INTERNAL_705f0447_4_k_cu_508ef8ce_257944cuda3std3__419piecewise_constructE:
	.zero		1
	.type		_ZN40_INTERNAL_705f0447_4_k_cu_508ef8ce_257944cuda3std3__45__cpo4cendE,@object
	.size		_ZN40_INTERNAL_705f0447_4_k_cu_508ef8ce_257944cuda3std3__45__cpo4cendE,(_ZN40_INTERNAL_705f0447_4_k_cu_508ef8ce_257944cuda3std6ranges3__45__cpo4swapE - _ZN40_INTERNAL_705f0447_4_k_cu_508ef8ce_257944cuda3std3__45__cpo4cendE)
_ZN40_INTERNAL_705f0447_4_k_cu_508ef8ce_257944cuda3std3__45__cpo4cendE:
	.zero		1
	.type		_ZN40_INTERNAL_705f0447_4_k_cu_508ef8ce_257944cuda3std6ranges3__45__cpo4swapE,@object
	.size		_ZN40_INTERNAL_705f0447_4_k_cu_508ef8ce_257944cuda3std6ranges3__45__cpo4swapE,(.L_8 - _ZN40_INTERNAL_705f0447_4_k_cu_508ef8ce_257944cuda3std6ranges3__45__cpo4swapE)
_ZN40_INTERNAL_705f0447_4_k_cu_508ef8ce_257944cuda3std6ranges3__45__cpo4swapE:
	.zero		1
.L_8:


//--------------------- .nv.constant0._ZN7cutlass13device_kernelINS_4gemm6kernel13GemmUniversalIN4cute5tupleIJiiiiEEENS1_10collective13CollectiveMmaINS1_34MainloopSm90TmaGmmaWarpSpecializedILi3ENS5_IJNS4_1CILi1EEESB_SB_EEENS1_32KernelTmaWarpSpecializedPingpongEEENS5_IJNSA_ILi64EEENSA_ILi256EEENSA_ILi128EEEEEEaNS5_IJlSB_lEEEaSJ_NS4_8TiledMMAINS4_8MMA_AtomIJNS4_4SM904GMMA27MMA_64x256x32_S32S8S8_SS_TNEEEENS4_6LayoutISC_NS5_IJNSA_ILi0EEESR_SR_EEEEENS5_IJNS4_10UnderscoreESU_SU_EEEEENS4_13SM90_TMA_LOADENS4_14ComposedLayoutINS4_7SwizzleILi3ELi4ELi3EEENS4_18smem_ptr_flag_bitsILi8EEENSQ_INS5_IJNSA_ILi8EEESH_EEENS5_IJSH_SB_EEEEEEEvNS4_8identityESX_S17_vS18_EENS_8epilogue10collective6detail29Sm90TmaWarpSpecializedAdapterINS1B_15DefaultEpilogueIaSJ_SJ_NS1A_6thread17LinearCombinationIaLi1EiiLNS1F_9ScaleType4KindE0ELNS_15FloatRoundStyleE2EaEENS1_15EpilogueDefaultEEEEEvvEEEEvNT_6ParamsE --------------------------
	.section	.nv.constant0._ZN7cutlass13device_kernelINS_4gemm6kernel13GemmUniversalIN4cute5tupleIJiiiiEEENS1_10collective13CollectiveMmaINS1_34MainloopSm90TmaGmmaWarpSpecializedILi3ENS5_IJNS4_1CILi1EEESB_SB_EEENS1_32KernelTmaWarpSpecializedPingpongEEENS5_IJNSA_ILi64EEENSA_ILi256EEENSA_ILi128EEEEEEaNS5_IJlSB_lEEEaSJ_NS4_8TiledMMAINS4_8MMA_AtomIJNS4_4SM904GMMA27MMA_64x256x32_S32S8S8_SS_TNEEEENS4_6LayoutISC_NS5_IJNSA_ILi0EEESR_SR_EEEEENS5_IJNS4_10UnderscoreESU_SU_EEEEENS4_13SM90_TMA_LOADENS4_14ComposedLayoutINS4_7SwizzleILi3ELi4ELi3EEENS4_18smem_ptr_flag_bitsILi8EEENSQ_INS5_IJNSA_ILi8EEESH_EEENS5_IJSH_SB_EEEEEEEvNS4_8identityESX_S17_vS18_EENS_8epilogue10collective6detail29Sm90TmaWarpSpecializedAdapterINS1B_15DefaultEpilogueIaSJ_SJ_NS1A_6thread17LinearCombinationIaLi1EiiLNS1F_9ScaleType4KindE0ELNS_15FloatRoundStyleE2EaEENS1_15EpilogueDefaultEEEEEvvEEEEvNT_6ParamsE,"a",@progbits
	.sectionflags	@""
	.align	4
.nv.constant0._ZN7cutlass13device_kernelINS_4gemm6kernel13GemmUniversalIN4cute5tupleIJiiiiEEENS1_10collective13CollectiveMmaINS1_34MainloopSm90TmaGmmaWarpSpecializedILi3ENS5_IJNS4_1CILi1EEESB_SB_EEENS1_32KernelTmaWarpSpecializedPingpongEEENS5_IJNSA_ILi64EEENSA_ILi256EEENSA_ILi128EEEEEEaNS5_IJlSB_lEEEaSJ_NS4_8TiledMMAINS4_8MMA_AtomIJNS4_4SM904GMMA27MMA_64x256x32_S32S8S8_SS_TNEEEENS4_6LayoutISC_NS5_IJNSA_ILi0EEESR_SR_EEEEENS5_IJNS4_10UnderscoreESU_SU_EEEEENS4_13SM90_TMA_LOADENS4_14ComposedLayoutINS4_7SwizzleILi3ELi4ELi3EEENS4_18smem_ptr_flag_bitsILi8EEENSQ_INS5_IJNSA_ILi8EEESH_EEENS5_IJSH_SB_EEEEEEEvNS4_8identityESX_S17_vS18_EENS_8epilogue10collective6detail29Sm90TmaWarpSpecializedAdapterINS1B_15DefaultEpilogueIaSJ_SJ_NS1A_6thread17LinearCombinationIaLi1EiiLNS1F_9ScaleType4KindE0ELNS_15FloatRoundStyleE2EaEENS1_15EpilogueDefaultEEEEEvvEEEEvNT_6ParamsE:
	.zero		1664


//--------------------- SYMBOLS --------------------------

	.type		.nv.reservedSmem.offset0,@object
	.size		.nv.reservedSmem.offset0,0x4
	.type		__assertfail,@function
